def gluon_wgmma(
    a_ptr,
    b_ptr,
    c_ptr,
    M,
    N,
    K,
    stride_am,
    stride_bk,
    stride_cm,
    BLOCK_M: gl.constexpr,
    BLOCK_N: gl.constexpr,
    BLOCK_K: gl.constexpr,
    DTYPE: gl.constexpr,
    A_LAYOUT: gl.constexpr,
    B_LAYOUT: gl.constexpr,
    C_LAYOUT: gl.constexpr,
    B_SHAPE: gl.constexpr,
    TRANS_B: gl.constexpr,
    NUM_BUFFERS: gl.constexpr,
    NUM_WARPS: gl.constexpr,
):
    a_desc = tma.make_tensor_descriptor(
        a_ptr, [M, K], [stride_am, 1], [BLOCK_M, BLOCK_K], A_LAYOUT
    )
    b_desc = tma.make_tensor_descriptor(
        b_ptr,
        [N, K] if TRANS_B else [K, N],
        [stride_bk, 1],
        B_SHAPE,
        B_LAYOUT,
    )
    c_desc = tma.make_tensor_descriptor(
        c_ptr, [M, N], [stride_cm, 1], [BLOCK_M, BLOCK_N], C_LAYOUT
    )

    a_bufs = gl.allocate_shared_memory(
        DTYPE, [NUM_BUFFERS, BLOCK_M, BLOCK_K], A_LAYOUT
    )
    b_bufs = gl.allocate_shared_memory(DTYPE, [NUM_BUFFERS] + B_SHAPE, B_LAYOUT)

    pid_m = gl.program_id(0)
    pid_n = gl.program_id(1)
    off_m = pid_m * BLOCK_M
    off_n = pid_n * BLOCK_N

    mma_layout: gl.constexpr = pick_wgmma_layout(DTYPE, BLOCK_M, BLOCK_N, NUM_WARPS)
    acc = warpgroup_mma_init(
        gl.zeros((BLOCK_M, BLOCK_N), dtype=gl.float32, layout=mma_layout)
    )

    bars = gl.allocate_shared_memory(
        gl.int64, [NUM_BUFFERS, 1], mbarrier.MBarrierLayout()
    )
    for i in gl.static_range(NUM_BUFFERS):
        mbarrier.init(bars.index(i), count=1)
    idx = 0
    phase = 0

    for k in range(0, K, BLOCK_K):
        a = a_bufs.index(idx)
        b = b_bufs.index(idx)
        bar = bars.index(idx)
        mbarrier.expect(bar, a_desc.block_type.nbytes + b_desc.block_type.nbytes)
        tma.async_copy_global_to_shared(a_desc, [off_m, k], bar, a)
        tma.async_copy_global_to_shared(
            b_desc, [off_n, k] if TRANS_B else [k, off_n], bar, b
        )
        mbarrier.wait(bar, phase=phase)

        if TRANS_B:
            b = b.permute((1, 0))
        acc = warpgroup_mma_wait(num_outstanding=0, deps=(acc,))
        acc = warpgroup_mma(a, b, acc, is_async=True)

        idx += 1
        if idx == NUM_BUFFERS:
            idx = 0
            phase ^= 1

    acc = warpgroup_mma_wait(num_outstanding=0, deps=(acc,))
    for i in gl.static_range(NUM_BUFFERS):
        mbarrier.invalidate(bars.index(i))

    c_smem = gl.allocate_shared_memory(DTYPE, [BLOCK_M, BLOCK_N], C_LAYOUT)
    c_smem.store(acc.to(DTYPE))
    fence_async_shared()
    tma.async_copy_shared_to_global(c_desc, [off_m, off_n], c_smem)
    tma.store_wait(pendings=0)

# config = {"BLOCK_K": 128, "BLOCK_M": 256, "BLOCK_N": 64, "arch": "sm_90", "dtype": "fp8e4m3", "num_buffers": 1, "num_warps": 4, "trans_b": 1}
# arch = sm_90


// ===== COMPILED SASS (sm_90a) =====

	.target	sm_90a

	.elftype	@"ET_EXEC"


//--------------------- .note.nv.tkinfo           --------------------------
	.section	.note.nv.tkinfo,"",@"SHT_NOTE"
	.sectionflags	@"SHF_NOTE_NV_TKINFO"
	.tkinfo
        /*0018*/ 	.word	0x00000002
        /*0030*/ 	.string	""
        /*0030*/ 	.string	"ptxas"
        /*0030*/ 	.string	"Cuda compilation tools, release 13.0, V13.0.88"
        /*0030*/ 	.string	"Build cuda_13.0.r13.0/compiler.36424714_0"
        /*0030*/ 	.string	"-v  -suppress-debug-info  -lineinfo  -arch sm_90a "



//--------------------- .note.nv.cuinfo           --------------------------
	.section	.note.nv.cuinfo,"",@"SHT_NOTE"
	.sectionflags	@"SHF_NOTE_NV_CUINFO"
        /*0018*/ 	.short	0x0002
        /*001a*/ 	.short	0x005a
        /*001c*/ 	.short	0x0082
	.zero		2


//--------------------- .nv.info                  --------------------------
	.section	.nv.info,"",@"SHT_CUDA_INFO"
	.align	4


	//----- nvinfo : EIATTR_REGCOUNT
	.align		4
        /*0000*/ 	.byte	0x04, 0x2f
        /*0002*/ 	.short	(.L_1 - .L_0)
	.align		4
.L_0:
        /*0004*/ 	.word	index@(gluon_wgmma)
        /*0008*/ 	.word	0x0000009a


	//----- nvinfo : EIATTR_FRAME_SIZE
	.align		4
.L_1:
        /*000c*/ 	.byte	0x04, 0x11
        /*000e*/ 	.short	(.L_3 - .L_2)
	.align		4
.L_2:
        /*0010*/ 	.word	index@(gluon_wgmma)
        /*0014*/ 	.word	0x00000000


	//----- nvinfo : EIATTR_MIN_STACK_SIZE
	.align		4
.L_3:
        /*0018*/ 	.byte	0x04, 0x12
        /*001a*/ 	.short	(.L_5 - .L_4)
	.align		4
.L_4:
        /*001c*/ 	.word	index@(gluon_wgmma)
        /*0020*/ 	.word	0x00000000
.L_5:


//--------------------- .nv.compat                --------------------------
	.section	.nv.compat,"",@"SHT_CUDA_COMPAT_INFO"
	.align	4
        /*0000*/ 	.byte	0x02, 0x09, 0x01, 0x00, 0x02, 0x02, 0x04, 0x00, 0x02, 0x05, 0x05, 0x00, 0x03, 0x07, 0x01, 0x01
        /*0010*/ 	.byte	0x02, 0x03, 0x03, 0x00, 0x02, 0x06, 0x01, 0x00, 0x04, 0x0b, 0x08, 0x00, 0x00, 0x00, 0x00, 0x00
        /*0020*/ 	.byte	0x00, 0x00, 0x00, 0x00


//--------------------- .nv.info.gluon_wgmma      --------------------------
	.section	.nv.info.gluon_wgmma,"",@"SHT_CUDA_INFO"
	.sectionflags	@""
	.align	4


	//----- nvinfo : EIATTR_CUDA_API_VERSION
	.align		4
        /*0000*/ 	.byte	0x04, 0x37
        /*0002*/ 	.short	(.L_7 - .L_6)
.L_6:
        /*0004*/ 	.word	0x00000082


	//----- nvinfo : EIATTR_KPARAM_INFO
	.align		4
.L_7:
        /*0008*/ 	.byte	0x04, 0x17
        /*000a*/ 	.short	(.L_9 - .L_8)
.L_8:
        /*000c*/ 	.word	0x00000000
        /*0010*/ 	.short	0x000a
        /*0012*/ 	.short	0x0048
        /*0014*/ 	.byte	0x00, 0xf4, 0x21, 0x00


	//----- nvinfo : EIATTR_KPARAM_INFO
	.align		4
.L_9:
        /*0018*/ 	.byte	0x04, 0x17
        /*001a*/ 	.short	(.L_11 - .L_10)
.L_10:
        /*001c*/ 	.word	0x00000000
        /*0020*/ 	.short	0x0009
        /*0022*/ 	.short	0x0040
        /*0024*/ 	.byte	0x00, 0xf4, 0x21, 0x00


	//----- nvinfo : EIATTR_KPARAM_INFO
	.align		4
.L_11:
        /*0028*/ 	.byte	0x04, 0x17
        /*002a*/ 	.short	(.L_13 - .L_12)
.L_12:
        /*002c*/ 	.word	0x00000000
        /*0030*/ 	.short	0x0008
        /*0032*/ 	.short	0x0038
        /*0034*/ 	.byte	0x00, 0xf0, 0x21, 0x00


	//----- nvinfo : EIATTR_KPARAM_INFO
	.align		4
.L_13:
        /*0038*/ 	.byte	0x04, 0x17
        /*003a*/ 	.short	(.L_15 - .L_14)
.L_14:
        /*003c*/ 	.word	0x00000000
        /*0040*/ 	.short	0x0007
        /*0042*/ 	.short	0x0030
        /*0044*/ 	.byte	0x00, 0xf0, 0x21, 0x00


	//----- nvinfo : EIATTR_KPARAM_INFO
	.align		4
.L_15:
        /*0048*/ 	.byte	0x04, 0x17
        /*004a*/ 	.short	(.L_17 - .L_16)
.L_16:
        /*004c*/ 	.word	0x00000000
        /*0050*/ 	.short	0x0006
        /*0052*/ 	.short	0x0028
        /*0054*/ 	.byte	0x00, 0xf0, 0x21, 0x00


	//----- nvinfo : EIATTR_KPARAM_INFO
	.align		4
.L_17:
        /*0058*/ 	.byte	0x04, 0x17
        /*005a*/ 	.short	(.L_19 - .L_18)
.L_18:
        /*005c*/ 	.word	0x00000000
        /*0060*/ 	.short	0x0005
        /*0062*/ 	.short	0x0020
        /*0064*/ 	.byte	0x00, 0xf0, 0x11, 0x00


	//----- nvinfo : EIATTR_KPARAM_INFO
	.align		4
.L_19:
        /*0068*/ 	.byte	0x04, 0x17
        /*006a*/ 	.short	(.L_21 - .L_20)
.L_20:
        /*006c*/ 	.word	0x00000000
        /*0070*/ 	.short	0x0004
        /*0072*/ 	.short	0x001c
        /*0074*/ 	.byte	0x00, 0xf0, 0x11, 0x00


	//----- nvinfo : EIATTR_KPARAM_INFO
	.align		4
.L_21:
        /*0078*/ 	.byte	0x04, 0x17
        /*007a*/ 	.short	(.L_23 - .L_22)
.L_22:
        /*007c*/ 	.word	0x00000000
        /*0080*/ 	.short	0x0003
        /*0082*/ 	.short	0x0018
        /*0084*/ 	.byte	0x00, 0xf0, 0x11, 0x00


	//----- nvinfo : EIATTR_KPARAM_INFO
	.align		4
.L_23:
        /*0088*/ 	.byte	0x04, 0x17
        /*008a*/ 	.short	(.L_25 - .L_24)
.L_24:
        /*008c*/ 	.word	0x00000000
        /*0090*/ 	.short	0x0002
        /*0092*/ 	.short	0x0010
        /*0094*/ 	.byte	0x00, 0xf4, 0x21, 0x00


	//----- nvinfo : EIATTR_KPARAM_INFO
	.align		4
.L_25:
        /*0098*/ 	.byte	0x04, 0x17
        /*009a*/ 	.short	(.L_27 - .L_26)
.L_26:
        /*009c*/ 	.word	0x00000000
        /*00a0*/ 	.short	0x0001
        /*00a2*/ 	.short	0x0008
        /*00a4*/ 	.byte	0x00, 0xf4, 0x21, 0x00


	//----- nvinfo : EIATTR_KPARAM_INFO
	.align		4
.L_27:
        /*00a8*/ 	.byte	0x04, 0x17
        /*00aa*/ 	.short	(.L_29 - .L_28)
.L_28:
        /*00ac*/ 	.word	0x00000000
        /*00b0*/ 	.short	0x0000
        /*00b2*/ 	.short	0x0000
        /*00b4*/ 	.byte	0x00, 0xf4, 0x21, 0x00


	//----- nvinfo : EIATTR_SPARSE_MMA_MASK
	.align		4
.L_29:
        /*00b8*/ 	.byte	0x03, 0x50
        /*00ba*/ 	.short	0x0000


	//----- nvinfo : EIATTR_MAXREG_COUNT
	.align		4
        /*00bc*/ 	.byte	0x03, 0x1b
        /*00be*/ 	.short	0x00ff


	//----- nvinfo : EIATTR_NUM_BARRIERS
	.align		4
        /*00c0*/ 	.byte	0x02, 0x4c
        /*00c2*/ 	.byte	0x01
	.zero		1


	//----- nvinfo : EIATTR_MERCURY_ISA_VERSION
	.align		4
        /*00c4*/ 	.byte	0x03, 0x5f
        /*00c6*/ 	.short	0x0101


	//----- nvinfo : EIATTR_INT_WARP_WIDE_INSTR_OFFSETS
	.align		4
        /*00c8*/ 	.byte	0x04, 0x31
        /*00ca*/ 	.short	(.L_31 - .L_30)


	//   ....[0]....
.L_30:
        /*00cc*/ 	.word	0x00001650


	//   ....[1]....
        /*00d0*/ 	.word	0x000016f0


	//   ....[2]....
        /*00d4*/ 	.word	0x00001e90


	//   ....[3]....
        /*00d8*/ 	.word	0x00001ea0


	//   ....[4]....
        /*00dc*/ 	.word	0x00001eb0


	//   ....[5]....
        /*00e0*/ 	.word	0x00001ec0


	//   ....[6]....
        /*00e4*/ 	.word	0x00002640


	//   ....[7]....
        /*00e8*/ 	.word	0x00002680


	//----- nvinfo : EIATTR_COOP_GROUP_MASK_REGIDS
	.align		4
.L_31:
        /*00ec*/ 	.byte	0x04, 0x29
        /*00ee*/ 	.short	(.L_33 - .L_32)


	//   ....[0]....
.L_32:
        /*00f0*/ 	.word	0xffffffff


	//   ....[1]....
        /*00f4*/ 	.word	0xffffffff


	//   ....[2]....
        /*00f8*/ 	.word	0xffffffff


	//----- nvinfo : EIATTR_COOP_GROUP_INSTR_OFFSETS
	.align		4
.L_33:
        /*00fc*/ 	.byte	0x04, 0x28
        /*00fe*/ 	.short	(.L_35 - .L_34)


	//   ....[0]....
.L_34:
        /*0100*/ 	.word	0x00000130


	//   ....[1]....
        /*0104*/ 	.word	0x00000700


	//   ....[2]....
        /*0108*/ 	.word	0x00000d30


	//----- nvinfo : EIATTR_MBARRIER_INSTR_OFFSETS
	.align		4
.L_35:
        /*010c*/ 	.byte	0x04, 0x39
        /*010e*/ 	.short	(.L_37 - .L_36)


	//   ....[0]....
.L_36:
        /*0110*/ 	.word	0x00001760
        /*0114*/ 	.word	0x000000ff
        /*0118*/ 	.word	0x0000a000
        /*011c*/ 	.short	0x0100
        /*011e*/ 	.byte	0x34
	.zero		1


	//   ....[1]....
        /*0120*/ 	.word	0x00001fd0
        /*0124*/ 	.word	0x000000ff
        /*0128*/ 	.word	0x0000a000
        /*012c*/ 	.short	0x010a
        /*012e*/ 	.byte	0x34
	.zero		1


	//   ....[2]....
        /*0130*/ 	.word	0x00002510
        /*0134*/ 	.word	0x000000ff
        /*0138*/ 	.word	0x0000a000
        /*013c*/ 	.short	0x0108
        /*013e*/ 	.byte	0x34
	.zero		1


	//   ....[3]....
        /*0140*/ 	.word	0x00002da0
        /*0144*/ 	.word	0x000000ff
        /*0148*/ 	.word	0x0000a000
        /*014c*/ 	.short	0x010a
        /*014e*/ 	.byte	0x34
	.zero		1


	//----- nvinfo : EIATTR_NUM_MBARRIERS
	.align		4
.L_37:
        /*0150*/ 	.byte	0x03, 0x38
        /*0152*/ 	.short	0x0001


	//----- nvinfo : EIATTR_EXIT_INSTR_OFFSETS
	.align		4
        /*0154*/ 	.byte	0x04, 0x1c
        /*0156*/ 	.short	(.L_39 - .L_38)


	//   ....[0]....
.L_38:
        /*0158*/ 	.word	0x00002d90


	//----- nvinfo : EIATTR_REQNTID
	.align		4
.L_39:
        /*015c*/ 	.byte	0x04, 0x10
        /*015e*/ 	.short	(.L_41 - .L_40)
.L_40:
        /*0160*/ 	.word	0x00000080
        /*0164*/ 	.word	0x00000001
        /*0168*/ 	.word	0x00000001


	//----- nvinfo : EIATTR_CRS_STACK_SIZE
	.align		4
.L_41:
        /*016c*/ 	.byte	0x04, 0x1e
        /*016e*/ 	.short	(.L_43 - .L_42)
.L_42:
        /*0170*/ 	.word	0x00000000


	//----- nvinfo : EIATTR_CBANK_PARAM_SIZE
	.align		4
.L_43:
        /*0174*/ 	.byte	0x03, 0x19
        /*0176*/ 	.short	0x0050


	//----- nvinfo : EIATTR_PARAM_CBANK
	.align		4
        /*0178*/ 	.byte	0x04, 0x0a
        /*017a*/ 	.short	(.L_45 - .L_44)
	.align		4
.L_44:
        /*017c*/ 	.word	index@(.nv.constant0.gluon_wgmma)
        /*0180*/ 	.short	0x0210
        /*0182*/ 	.short	0x0050


	//----- nvinfo : EIATTR_SW_WAR
	.align		4
.L_45:
        /*0184*/ 	.byte	0x04, 0x36
        /*0186*/ 	.short	(.L_47 - .L_46)
.L_46:
        /*0188*/ 	.word	0x00000008
.L_47:


//--------------------- .nv.callgraph             --------------------------
	.section	.nv.callgraph,"",@"SHT_CUDA_CALLGRAPH"
	.align	4
	.sectionentsize	8
	.align		4
        /*0000*/ 	.word	0x00000000
	.align		4
        /*0004*/ 	.word	0xffffffff
	.align		4
        /*0008*/ 	.word	0x00000000
	.align		4
        /*000c*/ 	.word	0xfffffffe
	.align		4
        /*0010*/ 	.word	0x00000000
	.align		4
        /*0014*/ 	.word	0xfffffffd
	.align		4
        /*0018*/ 	.word	0x00000000
	.align		4
        /*001c*/ 	.word	0xfffffffc


//--------------------- .text.gluon_wgmma         --------------------------
	.section	.text.gluon_wgmma,"ax",@progbits
	.align	128
        .global         gluon_wgmma
        .type           gluon_wgmma,@function
        .size           gluon_wgmma,(.L_x_53 - gluon_wgmma)
        .other          gluon_wgmma,@"STO_CUDA_ENTRY STV_DEFAULT"
gluon_wgmma:
.text.gluon_wgmma:
[----:B------:R-:W-:Y:S01]  /*0000*/  LDC R1, c[0x0][0x28] ;  /* 0x00000a00ff017b82 */ /* 0x000fe20000000800 */
[----:B------:R-:W1:Y:S07]  /*0010*/  S2R R0, SR_TID.X ;  /* 0x0000000000007919 */ /* 0x000e6e0000002100 */
[----:B------:R-:W2:Y:S01]  /*0020*/  S2UR UR4, SR_CgaCtaId ;  /* 0x00000000000479c3 */ /* 0x000ea20000008800 */
[----:B------:R-:W-:Y:S01]  /*0030*/  UMOV UR52, 0x400 ;  /* 0x0000040000347882 */ /* 0x000fe20000000000 */
[----:B------:R-:W-:Y:S01]  /*0040*/  ULDC UR6, c[0x0][0xc] ;  /* 0x0000030000067ab9 */ /* 0x000fe20000000800 */
[----:B------:R-:W-:Y:S05]  /*0050*/  BSSY B0, `(.L_x_0) ;  /* 0x000001e000007945 */ /* 0x000fea0003800000 */
[----:B------:R-:W3:Y:S08]  /*0060*/  LDC R14, c[0x0][0x230] ;  /* 0x00008c00ff0e7b82 */ /* 0x000ef00000000800 */
[----:B------:R-:W-:Y:S08]  /*0070*/  S2UR UR8, SR_CTAID.Y ;  /* 0x00000000000879c3 */ /* 0x000ff00000002600 */
[----:B------:R-:W4:Y:S01]  /*0080*/  S2UR UR5, SR_CTAID.Z ;  /* 0x00000000000579c3 */ /* 0x000f220000002700 */
[----:B--2---:R-:W-:-:S03]  /*0090*/  ULEA UR52, UR4, UR52, 0x18 ;  /* 0x0000003404347291 */ /* 0x004fc6000f8ec03f */
[----:B------:R-:W-:Y:S01]  /*00a0*/  ULDC UR4, c[0x0][0x10] ;  /* 0x0000040000047ab9 */ /* 0x000fe20000000800 */
[----:B-1----:R-:W-:-:S03]  /*00b0*/  LOP3.LUT R7, R0, 0x7f, RZ, 0xc0, !PT ;  /* 0x0000007f00077812 */ /* 0x002fc600078ec0ff */
[----:B------:R-:W1:Y:S01]  /*00c0*/  S2UR UR7, SR_CTAID.X ;  /* 0x00000000000779c3 */ /* 0x000e620000002500 */
[----:B---3--:R-:W-:Y:S01]  /*00d0*/  VIADD R5, R14, 0xffffffff ;  /* 0xffffffff0e057836 */ /* 0x008fe20000000000 */
[C---:B------:R-:W-:Y:S02]  /*00e0*/  ISETP.GE.U32.AND P0, PT, R7.reuse, 0x20, PT ;  /* 0x000000200700780c */ /* 0x040fe40003f06070 */
[C---:B------:R-:W-:Y:S02]  /*00f0*/  ISETP.NE.U32.AND P2, PT, R7.reuse, RZ, PT ;  /* 0x000000ff0700720c */ /* 0x040fe40003f45070 */
[----:B------:R-:W-:Y:S02]  /*0100*/  LEA R4, R7, UR52, 0x2 ;  /* 0x0000003407047c11 */ /* 0x000fe4000f8e10ff */
[----:B------:R-:W2:Y:S07]  /*0110*/  LDC R6, c[0x0][0x228] ;  /* 0x00008a00ff067b82 */ /* 0x000eae0000000800 */
[----:B------:R3:W-:Y:S01]  /*0120*/  @!P0 STS [R4], RZ ;  /* 0x000000ff04008388 */ /* 0x0007e20000000800 */
[----:B------:R-:W-:-:S03]  /*0130*/  NOP ;  /* 0x0000000000007918 */ /* 0x000fc60000000000 */
[----:B------:R3:W-:Y:S01]  /*0140*/  @!P2 STS [UR52+0x20], R5 ;  /* 0x00002005ff00a988 */ /* 0x0007e20008000834 */
[----:B----4-:R-:W-:-:S03]  /*0150*/  UIMAD UR4, UR5, UR4, UR8 ;  /* 0x00000004050472a4 */ /* 0x010fc6000f8e0208 */
[----:B------:R-:W-:Y:S01]  /*0160*/  ULDC.64 UR8, c[0x0][0x250] ;  /* 0x0000940000087ab9 */ /* 0x000fe20000000a00 */
[----:B-1----:R-:W-:-:S04]  /*0170*/  UIMAD UR4, UR4, UR6, UR7 ;  /* 0x00000006040472a4 */ /* 0x002fc8000f8e0207 */
[----:B------:R-:W-:Y:S01]  /*0180*/  UIMAD UR6, UR4, 0x180, URZ ;  /* 0x00000180040678a4 */ /* 0x000fe2000f8e023f */
[----:B--2---:R-:W-:-:S03]  /*0190*/  VIADD R6, R6, 0xffffffff ;  /* 0xffffffff06067836 */ /* 0x004fc60000000000 */
[----:B------:R-:W-:-:S04]  /*01a0*/  UIADD3 UR61, UP0, UR6, UR8, URZ ;  /* 0x00000008063d7290 */ /* 0x000fc8000ff1e03f */
[----:B------:R-:W-:Y:S01]  /*01b0*/  ULEA.HI.X.SX32 UR60, UR6, UR9, 0x1, UP0 ;  /* 0x00000009063c7291 */ /* 0x000fe200080f0e3f */
[----:B---3--:R-:W-:Y:S11]  /*01c0*/  @P2 BRA `(.L_x_1) ;  /* 0x0000000000182947 */ /* 0x008ff60003800000 */
[----:B------:R-:W1:Y:S01]  /*01d0*/  LDS R2, [UR52+0x8] ;  /* 0x00000834ff027984 */ /* 0x000e620008000800 */
[----:B------:R-:W2:Y:S01]  /*01e0*/  LDC.64 R8, c[0x0][0x210] ;  /* 0x00008400ff087b82 */ /* 0x000ea20000000a00 */
[----:B------:R-:W-:Y:S02]  /*01f0*/  IMAD.MOV.U32 R3, RZ, RZ, 0x70 ;  /* 0x00000070ff037424 */ /* 0x000fe400078e00ff */
[----:B--2---:R2:W-:Y:S03]  /*0200*/  STS.64 [UR52], R8 ;  /* 0x00000008ff007988 */ /* 0x0045e60008000a34 */
[----:B-1----:R-:W-:-:S05]  /*0210*/  LOP3.LUT R2, R2, 0x10, R3, 0xd8, !PT ;  /* 0x0000001002027812 */ /* 0x002fca00078ed803 */
[----:B------:R2:W-:Y:S02]  /*0220*/  STS [UR52+0x8], R2 ;  /* 0x00000802ff007988 */ /* 0x0005e40008000834 */
.L_x_1:
[----:B------:R-:W-:Y:S05]  /*0230*/  BSYNC B0 ;  /* 0x0000000000007941 */ /* 0x000fea0003800000 */
.L_x_0:
[----:B------:R-:W-:Y:S04]  /*0240*/  BSSY B0, `(.L_x_2) ;  /* 0x000000a000007945 */ /* 0x000fe80003800000 */
[----:B------:R-:W-:Y:S05]  /*0250*/  @P2 BRA `(.L_x_3) ;  /* 0x0000000000202947 */ /* 0x000fea0003800000 */
[----:B--2---:R-:W1:Y:S01]  /*0260*/  LDS R2, [UR52+0x34] ;  /* 0x00003434ff027984 */ /* 0x004e620008000800 */
[----:B------:R-:W-:Y:S02]  /*0270*/  IMAD.MOV.U32 R3, RZ, RZ, 0x7f000000 ;  /* 0x7f000000ff037424 */ /* 0x000fe400078e00ff */
[----:B------:R-:W-:Y:S01]  /*0280*/  @!P2 IMAD.MOV.U32 R8, RZ, RZ, 0xff ;  /* 0x000000ffff08a424 */ /* 0x000fe200078e00ff */
[----:B------:R-:W2:Y:S02]  /*0290*/  @!P2 LDS R9, [UR52+0x38] ;  /* 0x00003834ff09a984 */ /* 0x000ea40008000800 */
[----:B-1----:R-:W-:Y:S02]  /*02a0*/  LOP3.LUT R2, R2, 0xff000000, R3, 0xb8, !PT ;  /* 0xff00000002027812 */ /* 0x002fe400078eb803 */
[----:B--2---:R-:W-:-:S03]  /*02b0*/  @!P2 LOP3.LUT R3, R9, 0xff, R8, 0xb8, !PT ;  /* 0x000000ff0903a812 */ /* 0x004fc600078eb808 */
[----:B------:R1:W-:Y:S04]  /*02c0*/  STS [UR52+0x34], R2 ;  /* 0x00003402ff007988 */ /* 0x0003e80008000834 */
[----:B------:R1:W-:Y:S02]  /*02d0*/  @!P2 STS [UR52+0x38], R3 ;  /* 0x00003803ff00a988 */ /* 0x0003e40008000834 */
.L_x_3:
[----:B------:R-:W-:Y:S05]  /*02e0*/  BSYNC B0 ;  /* 0x0000000000007941 */ /* 0x000fea0003800000 */
.L_x_2:
[----:B------:R-:W-:Y:S04]  /*02f0*/  BSSY B0, `(.L_x_4) ;  /* 0x000000a000007945 */ /* 0x000fe80003800000 */
[----:B------:R-:W-:Y:S05]  /*0300*/  @P2 BRA `(.L_x_5) ;  /* 0x0000000000202947 */ /* 0x000fea0003800000 */
[----:B-12---:R-:W1:Y:S01]  /*0310*/  LDS R2, [UR52+0x1c] ;  /* 0x00001c34ff027984 */ /* 0x006e620008000800 */
[----:B------:R-:W2:Y:S03]  /*0320*/  LDC.64 R10, c[0x0][0x238] ;  /* 0x00008e00ff0a7b82 */ /* 0x000ea60000000a00 */
[----:B------:R3:W-:Y:S01]  /*0330*/  STS [UR52+0x24], R6 ;  /* 0x00002406ff007988 */ /* 0x0007e20008000834 */
[--C-:B--2---:R-:W-:Y:S02]  /*0340*/  SHF.R.U32.HI R9, RZ, 0x4, R11.reuse ;  /* 0x00000004ff097819 */ /* 0x104fe4000001160b */
[----:B------:R-:W-:-:S05]  /*0350*/  SHF.R.U64 R3, R10, 0x4, R11 ;  /* 0x000000040a037819 */ /* 0x000fca000000120b */
[----:B------:R3:W-:Y:S01]  /*0360*/  STS [UR52+0xc], R3 ;  /* 0x00000c03ff007988 */ /* 0x0007e20008000834 */
[----:B-1----:R-:W-:-:S05]  /*0370*/  LOP3.LUT R2, R2, 0xf, R9, 0xb8, !PT ;  /* 0x0000000f02027812 */ /* 0x002fca00078eb809 */
[----:B------:R3:W-:Y:S02]  /*0380*/  STS [UR52+0x1c], R2 ;  /* 0x00001c02ff007988 */ /* 0x0007e40008000834 */
.L_x_5:
[----:B------:R-:W-:Y:S05]  /*0390*/  BSYNC B0 ;  /* 0x0000000000007941 */ /* 0x000fea0003800000 */
.L_x_4:
[----:B------:R-:W-:Y:S04]  /*03a0*/  BSSY B1, `(.L_x_6) ;  /* 0x000001e000017945 */ /* 0x000fe80003800000 */
[----:B------:R-:W-:Y:S01]  /*03b0*/  BSSY B0, `(.L_x_7) ;  /* 0x0000019000007945 */ /* 0x000fe20003800000 */
[----:B--2---:R-:W-:-:S03]  /*03c0*/  IMAD.MOV.U32 R8, RZ, RZ, RZ ;  /* 0x000000ffff087224 */ /* 0x004fc600078e00ff */
[----:B------:R-:W-:Y:S05]  /*03d0*/  @P2 BRA `(.L_x_8) ;  /* 0x00000000001c2947 */ /* 0x000fea0003800000 */
[----:B-1-3--:R-:W1:Y:S02]  /*03e0*/  LDS R2, [UR52+0x34] ;  /* 0x00003434ff027984 */ /* 0x00ae640008000800 */
[----:B-1----:R-:W-:-:S05]  /*03f0*/  LOP3.LUT R2, R2, 0x7, RZ, 0xb8, !PT ;  /* 0x0000000702027812 */ /* 0x002fca00078eb8ff */
[----:B------:R1:W-:Y:S01]  /*0400*/  STS [UR52+0x34], R2 ;  /* 0x00003402ff007988 */ /* 0x0003e20008000834 */
[----:B------:R-:W-:Y:S05]  /*0410*/  @P2 BRA `(.L_x_9) ;  /* 0x00000000001c2947 */ /* 0x000fea0003800000 */
[----:B-1----:R-:W1:Y:S02]  /*0420*/  LDS R2, [UR52+0x34] ;  /* 0x00003434ff027984 */ /* 0x002e640008000800 */
[----:B-1----:R-:W-:-:S05]  /*0430*/  LOP3.LUT R2, R2, 0x38, RZ, 0xb8, !PT ;  /* 0x0000003802027812 */ /* 0x002fca00078eb8ff */
[----:B------:R2:W-:Y:S02]  /*0440*/  STS [UR52+0x34], R2 ;  /* 0x00003402ff007988 */ /* 0x0005e40008000834 */
.L_x_8:
[----:B------:R-:W-:Y:S05]  /*0450*/  @P2 BRA `(.L_x_10) ;  /* 0x00000000001c2947 */ /* 0x000fea0003800000 */
[----:B-123--:R-:W1:Y:S02]  /*0460*/  LDS R2, [UR52+0x8] ;  /* 0x00000834ff027984 */ /* 0x00ee640008000800 */
[----:B-1----:R-:W-:-:S05]  /*0470*/  LOP3.LUT R2, R2, 0x780, RZ, 0xb8, !PT ;  /* 0x0000078002027812 */ /* 0x002fca00078eb8ff */
[----:B------:R2:W-:Y:S02]  /*0480*/  STS [UR52+0x8], R2 ;  /* 0x00000802ff007988 */ /* 0x0005e40008000834 */
.L_x_9:
[----:B------:R-:W-:Y:S05]  /*0490*/  @P2 BRA `(.L_x_11) ;  /* 0x0000000000282947 */ /* 0x000fea0003800000 */
[----:B-12---:R-:W1:Y:S02]  /*04a0*/  LDS R2, [UR52+0x8] ;  /* 0x00000834ff027984 */ /* 0x006e640008000800 */
[----:B-1----:R-:W-:-:S05]  /*04b0*/  LOP3.LUT R2, R2, 0x1800, RZ, 0xb8, !PT ;  /* 0x0000180002027812 */ /* 0x002fca00078eb8ff */
[----:B------:R4:W-:Y:S02]  /*04c0*/  STS [UR52+0x8], R2 ;  /* 0x00000802ff007988 */ /* 0x0009e40008000834 */
.L_x_10:
[----:B------:R-:W-:Y:S05]  /*04d0*/  @P2 BREAK B0 ;  /* 0x0000000000002942 */ /* 0x000fea0003800000 */
[----:B------:R-:W-:Y:S05]  /*04e0*/  @P2 BRA `(.L_x_12) ;  /* 0x0000000000242947 */ /* 0x000fea0003800000 */
[----:B-1-3--:R-:W1:Y:S01]  /*04f0*/  LDS R3, [UR52+0x8] ;  /* 0x00000834ff037984 */ /* 0x00ae620008000800 */
[----:B--2-4-:R-:W-:-:S05]  /*0500*/  IMAD.MOV.U32 R2, RZ, RZ, 0x6000 ;  /* 0x00006000ff027424 */ /* 0x014fca00078e00ff */
[----:B-1----:R-:W-:-:S04]  /*0510*/  LOP3.LUT R2, R3, 0x6000, R2, 0xd8, !PT ;  /* 0x0000600003027812 */ /* 0x002fc800078ed802 */
[----:B------:R-:W-:-:S05]  /*0520*/  LOP3.LUT R2, R2, 0x400000, RZ, 0xb8, !PT ;  /* 0x0040000002027812 */ /* 0x000fca00078eb8ff */
[----:B------:R3:W-:Y:S02]  /*0530*/  STS [UR52+0x8], R2 ;  /* 0x00000802ff007988 */ /* 0x0007e40008000834 */
.L_x_11:
[----:B------:R-:W-:Y:S05]  /*0540*/  BSYNC B0 ;  /* 0x0000000000007941 */ /* 0x000fea0003800000 */
.L_x_7:
[----:B-123--:R-:W1:Y:S02]  /*0550*/  @!P2 LDS R2, [UR52+0x8] ;  /* 0x00000834ff02a984 */ /* 0x00ee640008000800 */
[----:B-1----:R-:W-:-:S05]  /*0560*/  @!P2 LOP3.LUT R2, R2, 0x8000, RZ, 0xb8, !PT ;  /* 0x000080000202a812 */ /* 0x002fca00078eb8ff */
[----:B------:R5:W-:Y:S02]  /*0570*/  @!P2 STS [UR52+0x8], R2 ;  /* 0x00000802ff00a988 */ /* 0x000be40008000834 */
.L_x_12:
[----:B------:R-:W-:Y:S05]  /*0580*/  BSYNC B1 ;  /* 0x0000000000017941 */ /* 0x000fea0003800000 */
.L_x_6:
[----:B------:R-:W-:Y:S05]  /*0590*/  WARPSYNC.ALL ;  /* 0x0000000000007948 */ /* 0x000fea0003800000 */
[----:B------:R-:W-:Y:S05]  /*05a0*/  @P0 BRA `(.L_x_13) ;  /* 0x0000000000300947 */ /* 0x000fea0003800000 */
[----:B-12345:R-:W1:Y:S01]  /*05b0*/  S2R R2, SR_LANEID ;  /* 0x0000000000027919 */ /* 0x03ee620000000000 */
[----:B------:R-:W-:Y:S05]  /*05c0*/  WARPSYNC.ALL ;  /* 0x0000000000007948 */ /* 0x000fea0003800000 */
[----:B-1----:R-:W-:-:S05]  /*05d0*/  IMAD.SHL.U32 R9, R2, 0x4, RZ ;  /* 0x0000000402097824 */ /* 0x002fca00078e00ff */
[----:B------:R-:W1:Y:S01]  /*05e0*/  LDS R11, [R9+UR52] ;  /* 0x00000034090b7984 */ /* 0x000e620008000800 */
[----:B------:R-:W-:Y:S01]  /*05f0*/  IADD3 R2, P1, R9, UR61, RZ ;  /* 0x0000003d09027c10 */ /* 0x000fe2000ff3e0ff */
[----:B------:R-:W-:-:S04]  /*0600*/  UMOV UR4, UR61 ;  /* 0x0000003d00047c82 */ /* 0x000fc80008000000 */
[----:B------:R-:W-:Y:S01]  /*0610*/  IMAD.X R3, RZ, RZ, UR60, P1 ;  /* 0x0000003cff037e24 */ /* 0x000fe200088e06ff */
[----:B------:R-:W-:-:S04]  /*0620*/  UMOV UR5, UR60 ;  /* 0x0000003c00057c82 */ /* 0x000fc80008000000 */
[----:B-1----:R1:W2:Y:S01]  /*0630*/  ATOMG.E.EXCH.STRONG.GPU PT, RZ, [R2], R11 ;  /* 0x0000000b02ff73a8 */ /* 0x0022a200041ee100 */
[----:B------:R-:W-:-:S04]  /*0640*/  DEPBAR {5,4,3,2,1,0} ;  /* 0x0000003f0000791a */ /* 0x000fc80000000000 */
[----:B------:R1:W-:Y:S01]  /*0650*/  UTMACCTL.IV [UR4] ;  /* 0x00000000040079b9 */ /* 0x0003e20008000000 */
[----:B------:R-:W-:Y:S01]  /*0660*/  NOP ;  /* 0x0000000000007918 */ /* 0x000fe20000000000 */
.L_x_13:
[----:B------:R-:W-:Y:S05]  /*0670*/  @P0 BRA `(.L_x_14) ;  /* 0x00000000000c0947 */ /* 0x000fea0003800000 */
[----:B------:R0:W-:Y:S01]  /*0680*/  UTMACMDFLUSH ;  /* 0x00000000000079b7 */ /* 0x0001e20000000000 */
[----:B------:R-:W-:Y:S05]  /*0690*/  @P0 BRA `(.L_x_14) ;  /* 0x0000000000040947 */ /* 0x000fea0003800000 */
[----:B------:R-:W-:-:S04]  /*06a0*/  DEPBAR.LE SB0, 0x0 ;  /* 0x000080000000791a */ /* 0x000fc80000000000 */
.L_x_14:
[----:B------:R-:W-:Y:S05]  /*06b0*/  WARPSYNC.ALL ;  /* 0x0000000000007948 */ /* 0x000fea0003800000 */
[----:B--2---:R-:W-:Y:S06]  /*06c0*/  BAR.SYNC.DEFER_BLOCKING 0x0 ;  /* 0x0000000000007b1d */ /* 0x004fec0000010000 */
[----:B------:R-:W-:Y:S02]  /*06d0*/  BSSY B1, `(.L_x_15) ;  /* 0x000000b000017945 */ /* 0x000fe40003800000 */
[----:B------:R-:W-:Y:S06]  /*06e0*/  BAR.SYNC.DEFER_BLOCKING 0x0 ;  /* 0x0000000000007b1d */ /* 0x000fec0000010000 */
[----:B------:R2:W-:Y:S01]  /*06f0*/  @!P0 STS [R4], RZ ;  /* 0x000000ff04008388 */ /* 0x0005e20000000800 */
[----:B------:R-:W-:Y:S01]  /*0700*/  NOP ;  /* 0x0000000000007918 */ /* 0x000fe20000000000 */
[----:B------:R-:W-:Y:S05]  /*0710*/  @P2 BRA `(.L_x_16) ;  /* 0x0000000000182947 */ /* 0x000fea0003800000 */
[----:B-1-345:R-:W1:Y:S01]  /*0720*/  LDS R2, [UR52+0x8] ;  /* 0x00000834ff027984 */ /* 0x03ae620008000800 */
[----:B------:R-:W3:Y:S01]  /*0730*/  LDC.64 R10, c[0x0][0x218] ;  /* 0x00008600ff0a7b82 */ /* 0x000ee20000000a00 */
[----:B------:R-:W-:Y:S02]  /*0740*/  IMAD.MOV.U32 R3, RZ, RZ, 0x70 ;  /* 0x00000070ff037424 */ /* 0x000fe400078e00ff */
[----:B---3--:R3:W-:Y:S03]  /*0750*/  STS.64 [UR52], R10 ;  /* 0x0000000aff007988 */ /* 0x0087e60008000a34 */
[----:B-1----:R-:W-:-:S05]  /*0760*/  LOP3.LUT R2, R2, 0x10, R3, 0xd8, !PT ;  /* 0x0000001002027812 */ /* 0x002fca00078ed803 */
[----:B------:R3:W-:Y:S02]  /*0770*/  STS [UR52+0x8], R2 ;  /* 0x00000802ff007988 */ /* 0x0007e40008000834 */
.L_x_16:
[----:B-1----:R-:W-:Y:S05]  /*0780*/  BSYNC B1 ;  /* 0x0000000000017941 */ /* 0x002fea0003800000 */
.L_x_15:
[----:B------:R-:W-:Y:S04]  /*0790*/  BSSY B2, `(.L_x_17) ;  /* 0x000000f000027945 */ /* 0x000fe80003800000 */
[----:B------:R-:W-:Y:S04]  /*07a0*/  BSSY B1, `(.L_x_18) ;  /* 0x000000c000017945 */ /* 0x000fe80003800000 */
[----:B------:R-:W-:Y:S05]  /*07b0*/  @P2 BRA `(.L_x_19) ;  /* 0x0000000000282947 */ /* 0x000fea0003800000 */
[----:B---345:R-:W1:Y:S01]  /*07c0*/  LDS R2, [UR52+0x34] ;  /* 0x00003434ff027984 */ /* 0x038e620008000800 */
[----:B------:R-:W-:Y:S01]  /*07d0*/  IMAD.MOV.U32 R3, RZ, RZ, 0x7f000000 ;  /* 0x7f000000ff037424 */ /* 0x000fe200078e00ff */
[----:B------:R-:W-:Y:S05]  /*07e0*/  @P2 BREAK B1 ;  /* 0x0000000000012942 */ /* 0x000fea0003800000 */
[----:B-1----:R-:W-:-:S05]  /*07f0*/  LOP3.LUT R2, R2, 0xff000000, R3, 0xb8, !PT ;  /* 0xff00000002027812 */ /* 0x002fca00078eb803 */
[----:B------:R1:W-:Y:S01]  /*0800*/  STS [UR52+0x34], R2 ;  /* 0x00003402ff007988 */ /* 0x0003e20008000834 */
[----:B------:R-:W-:Y:S05]  /*0810*/  @P2 BRA `(.L_x_20) ;  /* 0x0000000000182947 */ /* 0x000fea0003800000 */
[----:B------:R-:W3:Y:S01]  /*0820*/  LDS R3, [UR52+0x38] ;  /* 0x00003834ff037984 */ /* 0x000ee20008000800 */
[----:B-1----:R-:W-:-:S05]  /*0830*/  IMAD.MOV.U32 R2, RZ, RZ, 0x3f ;  /* 0x0000003fff027424 */ /* 0x002fca00078e00ff */
[----:B---3--:R-:W-:-:S05]  /*0840*/  LOP3.LUT R2, R3, 0xff, R2, 0xb8, !PT ;  /* 0x000000ff03027812 */ /* 0x008fca00078eb802 */
[----:B------:R1:W-:Y:S02]  /*0850*/  STS [UR52+0x38], R2 ;  /* 0x00003802ff007988 */ /* 0x0003e40008000834 */
.L_x_19:
[----:B------:R-:W-:Y:S05]  /*0860*/  BSYNC B1 ;  /* 0x0000000000017941 */ /* 0x000fea0003800000 */
.L_x_18:
[----:B------:R1:W-:Y:S02]  /*0870*/  @!P2 STS [UR52+0x20], R5 ;  /* 0x00002005ff00a988 */ /* 0x0003e40008000834 */
.L_x_20:
[----:B------:R-:W-:Y:S05]  /*0880*/  BSYNC B2 ;  /* 0x0000000000027941 */ /* 0x000fea0003800000 */
.L_x_17:
[----:B------:R-:W-:Y:S05]  /*0890*/  WARPSYNC.ALL ;  /* 0x0000000000007948 */ /* 0x000fea0003800000 */
[----:B-1----:R-:W1:Y:S01]  /*08a0*/  LDC R5, c[0x0][0x22c] ;  /* 0x00008b00ff057b82 */ /* 0x002e620000000800 */
[----:B------:R-:W-:Y:S01]  /*08b0*/  BSSY B2, `(.L_x_21) ;  /* 0x000000b000027945 */ /* 0x000fe20003800000 */
[----:B-1----:R-:W-:-:S03]  /*08c0*/  VIADD R5, R5, 0xffffffff ;  /* 0xffffffff05057836 */ /* 0x002fc60000000000 */
[----:B------:R-:W-:Y:S05]  /*08d0*/  @P2 BRA `(.L_x_22) ;  /* 0x0000000000202947 */ /* 0x000fea0003800000 */
[----:B---345:R-:W1:Y:S01]  /*08e0*/  LDS R2, [UR52+0x1c] ;  /* 0x00001c34ff027984 */ /* 0x038e620008000800 */
[----:B------:R-:W3:Y:S03]  /*08f0*/  LDC.64 R10, c[0x0][0x240] ;  /* 0x00009000ff0a7b82 */ /* 0x000ee60000000a00 */
[----:B------:R4:W-:Y:S01]  /*0900*/  STS [UR52+0x24], R5 ;  /* 0x00002405ff007988 */ /* 0x0009e20008000834 */
[--C-:B---3--:R-:W-:Y:S02]  /*0910*/  SHF.R.U32.HI R9, RZ, 0x4, R11.reuse ;  /* 0x00000004ff097819 */ /* 0x108fe4000001160b */
[----:B------:R-:W-:-:S05]  /*0920*/  SHF.R.U64 R3, R10, 0x4, R11 ;  /* 0x000000040a037819 */ /* 0x000fca000000120b */
[----:B------:R4:W-:Y:S01]  /*0930*/  STS [UR52+0xc], R3 ;  /* 0x00000c03ff007988 */ /* 0x0009e20008000834 */
[----:B-1----:R-:W-:-:S05]  /*0940*/  LOP3.LUT R2, R2, 0xf, R9, 0xb8, !PT ;  /* 0x0000000f02027812 */ /* 0x002fca00078eb809 */
[----:B------:R4:W-:Y:S02]  /*0950*/  STS [UR52+0x1c], R2 ;  /* 0x00001c02ff007988 */ /* 0x0009e40008000834 */
.L_x_22:
[----:B------:R-:W-:Y:S05]  /*0960*/  BSYNC B2 ;  /* 0x0000000000027941 */ /* 0x000fea0003800000 */
.L_x_21:
[----:B------:R-:W-:Y:S04]  /*0970*/  BSSY B3, `(.L_x_23) ;  /* 0x000001d000037945 */ /* 0x000fe80003800000 */
[----:B------:R-:W-:Y:S04]  /*0980*/  BSSY B2, `(.L_x_24) ;  /* 0x0000018000027945 */ /* 0x000fe80003800000 */
[----:B------:R-:W-:Y:S05]  /*0990*/  @P2 BRA `(.L_x_25) ;  /* 0x00000000001c2947 */ /* 0x000fea0003800000 */
[----:B---345:R-:W1:Y:S02]  /*09a0*/  LDS R2, [UR52+0x34] ;  /* 0x00003434ff027984 */ /* 0x038e640008000800 */
[----:B-1----:R-:W-:-:S05]  /*09b0*/  LOP3.LUT R2, R2, 0x7, RZ, 0xb8, !PT ;  /* 0x0000000702027812 */ /* 0x002fca00078eb8ff */
[----:B------:R1:W-:Y:S01]  /*09c0*/  STS [UR52+0x34], R2 ;  /* 0x00003402ff007988 */ /* 0x0003e20008000834 */
[----:B------:R-:W-:Y:S05]  /*09d0*/  @P2 BRA `(.L_x_26) ;  /* 0x00000000001c2947 */ /* 0x000fea0003800000 */
[----:B-1----:R-:W1:Y:S02]  /*09e0*/  LDS R2, [UR52+0x34] ;  /* 0x00003434ff027984 */ /* 0x002e640008000800 */
[----:B-1----:R-:W-:-:S05]  /*09f0*/  LOP3.LUT R2, R2, 0x38, RZ, 0xb8, !PT ;  /* 0x0000003802027812 */ /* 0x002fca00078eb8ff */
[----:B------:R1:W-:Y:S02]  /*0a00*/  STS [UR52+0x34], R2 ;  /* 0x00003402ff007988 */ /* 0x0003e40008000834 */
.L_x_25:
[----:B------:R-:W-:Y:S05]  /*0a10*/  @P2 BRA `(.L_x_27) ;  /* 0x00000000001c2947 */ /* 0x000fea0003800000 */
[----:B-1-345:R-:W1:Y:S02]  /*0a20*/  LDS R2, [UR52+0x8] ;  /* 0x00000834ff027984 */ /* 0x03ae640008000800 */
[----:B-1----:R-:W-:-:S05]  /*0a30*/  LOP3.LUT R2, R2, 0x780, RZ, 0xb8, !PT ;  /* 0x0000078002027812 */ /* 0x002fca00078eb8ff */
[----:B------:R3:W-:Y:S02]  /*0a40*/  STS [UR52+0x8], R2 ;  /* 0x00000802ff007988 */ /* 0x0007e40008000834 */
.L_x_26:
[----:B------:R-:W-:Y:S05]  /*0a50*/  @P2 BRA `(.L_x_28) ;  /* 0x0000000000282947 */ /* 0x000fea0003800000 */
[----:B-1-3--:R-:W1:Y:S02]  /*0a60*/  LDS R2, [UR52+0x8] ;  /* 0x00000834ff027984 */ /* 0x00ae640008000800 */
[----:B-1----:R-:W-:-:S05]  /*0a70*/  LOP3.LUT R2, R2, 0x1800, RZ, 0xb8, !PT ;  /* 0x0000180002027812 */ /* 0x002fca00078eb8ff */
[----:B------:R1:W-:Y:S02]  /*0a80*/  STS [UR52+0x8], R2 ;  /* 0x00000802ff007988 */ /* 0x0003e40008000834 */
.L_x_27:
[----:B------:R-:W-:Y:S05]  /*0a90*/  @P2 BREAK B2 ;  /* 0x0000000000022942 */ /* 0x000fea0003800000 */
[----:B------:R-:W-:Y:S05]  /*0aa0*/  @P2 BRA `(.L_x_29) ;  /* 0x0000000000242947 */ /* 0x000fea0003800000 */
[----:B-1-345:R-:W1:Y:S01]  /*0ab0*/  LDS R2, [UR52+0x8] ;  /* 0x00000834ff027984 */ /* 0x03ae620008000800 */
[----:B------:R-:W-:-:S05]  /*0ac0*/  IMAD.MOV.U32 R3, RZ, RZ, 0x6000 ;  /* 0x00006000ff037424 */ /* 0x000fca00078e00ff */
[----:B-1----:R-:W-:-:S04]  /*0ad0*/  LOP3.LUT R2, R2, 0x6000, R3, 0xd8, !PT ;  /* 0x0000600002027812 */ /* 0x002fc800078ed803 */
[----:B------:R-:W-:-:S05]  /*0ae0*/  LOP3.LUT R2, R2, 0x400000, RZ, 0xb8, !PT ;  /* 0x0040000002027812 */ /* 0x000fca00078eb8ff */
[----:B------:R4:W-:Y:S02]  /*0af0*/  STS [UR52+0x8], R2 ;  /* 0x00000802ff007988 */ /* 0x0009e40008000834 */
.L_x_28:
[----:B------:R-:W-:Y:S05]  /*0b00*/  BSYNC B2 ;  /* 0x0000000000027941 */ /* 0x000fea0003800000 */
.L_x_24:
[----:B-1-34-:R-:W1:Y:S02]  /*0b10*/  @!P2 LDS R2, [UR52+0x8] ;  /* 0x00000834ff02a984 */ /* 0x01ae640008000800 */
[----:B-1----:R-:W-:-:S05]  /*0b20*/  @!P2 LOP3.LUT R2, R2, 0x8000, RZ, 0xb8, !PT ;  /* 0x000080000202a812 */ /* 0x002fca00078eb8ff */
[----:B------:R1:W-:Y:S02]  /*0b30*/  @!P2 STS [UR52+0x8], R2 ;  /* 0x00000802ff00a988 */ /* 0x0003e40008000834 */
.L_x_29:
[----:B------:R-:W-:Y:S05]  /*0b40*/  BSYNC B3 ;  /* 0x0000000000037941 */ /* 0x000fea0003800000 */
.L_x_23:
[----:B------:R-:W-:Y:S05]  /*0b50*/  WARPSYNC.ALL ;  /* 0x0000000000007948 */ /* 0x000fea0003800000 */
[----:B------:R-:W-:-:S04]  /*0b60*/  UIADD3 UR4, UR6, 0x80, URZ ;  /* 0x0000008006047890 */ /* 0x000fc8000fffe03f */
[----:B------:R-:W-:-:S04]  /*0b70*/  UIADD3 UR5, UP0, UR4, UR8, URZ ;  /* 0x0000000804057290 */ /* 0x000fc8000ff1e03f */
[----:B------:R-:W-:Y:S02]  /*0b80*/  ULEA.HI.X.SX32 UR4, UR4, UR9, 0x1, UP0 ;  /* 0x0000000904047291 */ /* 0x000fe400080f0e3f */
[----:B------:R-:W-:-:S04]  /*0b90*/  IMAD.U32 R9, RZ, RZ, UR5 ;  /* 0x00000005ff097e24 */ /* 0x000fc8000f8e00ff */
[----:B---3--:R-:W-:Y:S01]  /*0ba0*/  IMAD.U32 R10, RZ, RZ, UR4 ;  /* 0x00000004ff0a7e24 */ /* 0x008fe2000f8e00ff */
[----:B------:R-:W-:Y:S06]  /*0bb0*/  @P0 BRA `(.L_x_30) ;  /* 0x0000000000380947 */ /* 0x000fec0003800000 */
[----:B-1--45:R-:W1:Y:S01]  /*0bc0*/  S2R R2, SR_LANEID ;  /* 0x0000000000027919 */ /* 0x032e620000000000 */
[----:B------:R-:W-:Y:S02]  /*0bd0*/  R2UR UR5, R9 ;  /* 0x00000000090572ca */ /* 0x000fe400000e0000 */
[----:B------:R-:W-:Y:S01]  /*0be0*/  R2UR UR4, R10 ;  /* 0x000000000a0472ca */ /* 0x000fe200000e0000 */
[----:B-1----:R-:W-:-:S05]  /*0bf0*/  IMAD.SHL.U32 R12, R2, 0x4, RZ ;  /* 0x00000004020c7824 */ /* 0x002fca00078e00ff */
[----:B------:R-:W1:Y:S05]  /*0c00*/  LDS R11, [R12+UR52] ;  /* 0x000000340c0b7984 */ /* 0x000e6a0008000800 */
[----:B------:R-:W-:-:S05]  /*0c10*/  IADD3 R2, P1, R12, UR5, RZ ;  /* 0x000000050c027c10 */ /* 0x000fca000ff3e0ff */
[----:B------:R-:W-:Y:S01]  /*0c20*/  IMAD.X R3, RZ, RZ, UR4, P1 ;  /* 0x00000004ff037e24 */ /* 0x000fe200088e06ff */
[----:B------:R-:W-:Y:S05]  /*0c30*/  WARPSYNC.ALL ;  /* 0x0000000000007948 */ /* 0x000fea0003800000 */
[----:B------:R-:W-:Y:S02]  /*0c40*/  R2UR UR5, R10 ;  /* 0x000000000a0572ca */ /* 0x000fe400000e0000 */
[----:B------:R-:W-:Y:S01]  /*0c50*/  R2UR UR4, R9 ;  /* 0x00000000090472ca */ /* 0x000fe200000e0000 */
[----:B-1----:R3:W4:Y:S01]  /*0c60*/  ATOMG.E.EXCH.STRONG.GPU PT, RZ, [R2], R11 ;  /* 0x0000000b02ff73a8 */ /* 0x00272200041ee100 */
[----:B------:R-:W-:-:S11]  /*0c70*/  DEPBAR {5,4,3,2,1,0} ;  /* 0x0000003f0000791a */ /* 0x000fd60000000000 */
[----:B------:R3:W-:Y:S01]  /*0c80*/  UTMACCTL.IV [UR4] ;  /* 0x00000000040079b9 */ /* 0x0007e20008000000 */
[----:B------:R-:W-:Y:S01]  /*0c90*/  NOP ;  /* 0x0000000000007918 */ /* 0x000fe20000000000 */
.L_x_30:
[----:B------:R-:W-:Y:S05]  /*0ca0*/  @P0 BRA `(.L_x_31) ;  /* 0x00000000000c0947 */ /* 0x000fea0003800000 */
[----:B------:R0:W-:Y:S01]  /*0cb0*/  UTMACMDFLUSH ;  /* 0x00000000000079b7 */ /* 0x0001e20000000000 */
[----:B------:R-:W-:Y:S05]  /*0cc0*/  @P0 BRA `(.L_x_31) ;  /* 0x0000000000040947 */ /* 0x000fea0003800000 */
[----:B------:R-:W-:-:S04]  /*0cd0*/  DEPBAR.LE SB0, 0x0 ;  /* 0x000080000000791a */ /* 0x000fc80000000000 */
.L_x_31:
[----:B------:R-:W-:Y:S05]  /*0ce0*/  WARPSYNC.ALL ;  /* 0x0000000000007948 */ /* 0x000fea0003800000 */
[----:B----4-:R-:W-:Y:S06]  /*0cf0*/  BAR.SYNC.DEFER_BLOCKING 0x0 ;  /* 0x0000000000007b1d */ /* 0x010fec0000010000 */
[----:B------:R-:W-:Y:S02]  /*0d00*/  BSSY B3, `(.L_x_32) ;  /* 0x000000b000037945 */ /* 0x000fe40003800000 */
[----:B------:R-:W-:Y:S06]  /*0d10*/  BAR.SYNC.DEFER_BLOCKING 0x0 ;  /* 0x0000000000007b1d */ /* 0x000fec0000010000 */
[----:B------:R4:W-:Y:S01]  /*0d20*/  @!P0 STS [R4], RZ ;  /* 0x000000ff04008388 */ /* 0x0009e20000000800 */
[----:B------:R-:W-:Y:S01]  /*0d30*/  NOP ;  /* 0x0000000000007918 */ /* 0x000fe20000000000 */
[----:B------:R-:W-:Y:S05]  /*0d40*/  @P2 BRA `(.L_x_33) ;  /* 0x0000000000182947 */ /* 0x000fea0003800000 */
[----:B-1-3-5:R-:W1:Y:S01]  /*0d50*/  LDS R2, [UR52+0x8] ;  /* 0x00000834ff027984 */ /* 0x02ae620008000800 */
[----:B------:R-:W3:Y:S01]  /*0d60*/  LDC.64 R12, c[0x0][0x220] ;  /* 0x00008800ff0c7b82 */ /* 0x000ee20000000a00 */
[----:B------:R-:W-:Y:S02]  /*0d70*/  IMAD.MOV.U32 R3, RZ, RZ, 0x70 ;  /* 0x00000070ff037424 */ /* 0x000fe400078e00ff */
[----:B---3--:R3:W-:Y:S03]  /*0d80*/  STS.64 [UR52], R12 ;  /* 0x0000000cff007988 */ /* 0x0087e60008000a34 */
[----:B-1----:R-:W-:-:S05]  /*0d90*/  LOP3.LUT R2, R2, 0x10, R3, 0xd8, !PT ;  /* 0x0000001002027812 */ /* 0x002fca00078ed803 */
[----:B------:R3:W-:Y:S02]  /*0da0*/  STS [UR52+0x8], R2 ;  /* 0x00000802ff007988 */ /* 0x0007e40008000834 */
.L_x_33:
[----:B---3--:R-:W-:Y:S05]  /*0db0*/  BSYNC B3 ;  /* 0x0000000000037941 */ /* 0x008fea0003800000 */
.L_x_32:
[----:B------:R-:W-:Y:S04]  /*0dc0*/  BSSY B3, `(.L_x_34) ;  /* 0x0000033000037945 */ /* 0x000fe80003800000 */
[----:B------:R-:W-:Y:S04]  /*0dd0*/  BSSY B4, `(.L_x_35) ;  /* 0x000002e000047945 */ /* 0x000fe80003800000 */
[----:B------:R-:W-:Y:S05]  /*0de0*/  @P2 BRA `(.L_x_36) ;  /* 0x0000000000242947 */ /* 0x000fea0003800000 */
[----:B-1---5:R-:W1:Y:S01]  /*0df0*/  LDS R2, [UR52+0x34] ;  /* 0x00003434ff027984 */ /* 0x022e620008000800 */
[----:B------:R-:W-:-:S05]  /*0e00*/  IMAD.MOV.U32 R3, RZ, RZ, 0x3f000000 ;  /* 0x3f000000ff037424 */ /* 0x000fca00078e00ff */
[----:B-1----:R-:W-:-:S05]  /*0e10*/  LOP3.LUT R2, R2, 0xff000000, R3, 0xb8, !PT ;  /* 0xff00000002027812 */ /* 0x002fca00078eb803 */
[----:B------:R1:W-:Y:S01]  /*0e20*/  STS [UR52+0x34], R2 ;  /* 0x00003402ff007988 */ /* 0x0003e20008000834 */
[----:B------:R-:W-:Y:S05]  /*0e30*/  @P2 BRA `(.L_x_37) ;  /* 0x0000000000182947 */ /* 0x000fea0003800000 */
[----:B-1----:R-:W1:Y:S01]  /*0e40*/  LDS R2, [UR52+0x38] ;  /* 0x00003834ff027984 */ /* 0x002e620008000800 */
[----:B------:R-:W-:-:S05]  /*0e50*/  IMAD.MOV.U32 R3, RZ, RZ, 0xff ;  /* 0x000000ffff037424 */ /* 0x000fca00078e00ff */
[----:B-1----:R-:W-:-:S05]  /*0e60*/  LOP3.LUT R2, R2, 0xff, R3, 0xb8, !PT ;  /* 0x000000ff02027812 */ /* 0x002fca00078eb803 */
[----:B------:R3:W-:Y:S02]  /*0e70*/  STS [UR52+0x38], R2 ;  /* 0x00003802ff007988 */ /* 0x0007e40008000834 */
.L_x_36:
[----:B------:R-:W-:Y:S05]  /*0e80*/  @P2 BRA `(.L_x_38) ;  /* 0x00000000000c2947 */ /* 0x000fea0003800000 */
[----:B------:R1:W-:Y:S02]  /*0e90*/  STS [UR52+0x20], R5 ;  /* 0x00002005ff007988 */ /* 0x0003e40008000834 */
.L_x_37:
[----:B------:R-:W-:Y:S05]  /*0ea0*/  @P2 BRA `(.L_x_39) ;  /* 0x0000000000242947 */ /* 0x000fea0003800000 */
[----:B------:R1:W-:Y:S02]  /*0eb0*/  STS [UR52+0x24], R6 ;  /* 0x00002406ff007988 */ /* 0x0003e40008000834 */
.L_x_38:
[----:B------:R-:W-:Y:S05]  /*0ec0*/  @P2 BRA `(.L_x_40) ;  /* 0x00000000002c2947 */ /* 0x000fea0003800000 */
[----:B-1-3-5:R-:W1:Y:S01]  /*0ed0*/  LDS R2, [UR52+0x1c] ;  /* 0x00001c34ff027984 */ /* 0x02ae620008000800 */
[----:B------:R-:W3:Y:S02]  /*0ee0*/  LDC.64 R12, c[0x0][0x248] ;  /* 0x00009200ff0c7b82 */ /* 0x000ee40000000a00 */
[--C-:B---3--:R-:W-:Y:S02]  /*0ef0*/  SHF.R.U32.HI R5, RZ, 0x4, R13.reuse ;  /* 0x00000004ff057819 */ /* 0x108fe4000001160d */
[----:B------:R-:W-:-:S05]  /*0f00*/  SHF.R.U64 R3, R12, 0x4, R13 ;  /* 0x000000040c037819 */ /* 0x000fca000000120d */
[----:B------:R3:W-:Y:S01]  /*0f10*/  STS [UR52+0xc], R3 ;  /* 0x00000c03ff007988 */ /* 0x0007e20008000834 */
[----:B-1----:R-:W-:-:S05]  /*0f20*/  LOP3.LUT R2, R2, 0xf, R5, 0xb8, !PT ;  /* 0x0000000f02027812 */ /* 0x002fca00078eb805 */
[----:B------:R3:W-:Y:S02]  /*0f30*/  STS [UR52+0x1c], R2 ;  /* 0x00001c02ff007988 */ /* 0x0007e40008000834 */
.L_x_39:
[----:B------:R-:W-:Y:S05]  /*0f40*/  @P2 BRA `(.L_x_41) ;  /* 0x00000000001c2947 */ /* 0x000fea0003800000 */
[----:B-1-3-5:R-:W1:Y:S02]  /*0f50*/  LDS R2, [UR52+0x34] ;  /* 0x00003434ff027984 */ /* 0x02ae640008000800 */
[----:B-1----:R-:W-:-:S05]  /*0f60*/  LOP3.LUT R2, R2, 0x7, RZ, 0xb8, !PT ;  /* 0x0000000702027812 */ /* 0x002fca00078eb8ff */
[----:B------:R1:W-:Y:S02]  /*0f70*/  STS [UR52+0x34], R2 ;  /* 0x00003402ff007988 */ /* 0x0003e40008000834 */
.L_x_40:
[----:B------:R-:W-:Y:S05]  /*0f80*/  @P2 BRA `(.L_x_42) ;  /* 0x00000000001c2947 */ /* 0x000fea0003800000 */
[----:B-1-3-5:R-:W1:Y:S02]  /*0f90*/  LDS R2, [UR52+0x34] ;  /* 0x00003434ff027984 */ /* 0x02ae640008000800 */
[----:B-1----:R-:W-:-:S05]  /*0fa0*/  LOP3.LUT R2, R2, 0x38, RZ, 0xb8, !PT ;  /* 0x0000003802027812 */ /* 0x002fca00078eb8ff */
[----:B------:R1:W-:Y:S02]  /*0fb0*/  STS [UR52+0x34], R2 ;  /* 0x00003402ff007988 */ /* 0x0003e40008000834 */
.L_x_41:
[----:B------:R-:W-:Y:S05]  /*0fc0*/  @P2 BRA `(.L_x_43) ;  /* 0x00000000001c2947 */ /* 0x000fea0003800000 */
[----:B-1-3-5:R-:W1:Y:S02]  /*0fd0*/  LDS R2, [UR52+0x8] ;  /* 0x00000834ff027984 */ /* 0x02ae640008000800 */
[----:B-1----:R-:W-:-:S05]  /*0fe0*/  LOP3.LUT R2, R2, 0x780, RZ, 0xb8, !PT ;  /* 0x0000078002027812 */ /* 0x002fca00078eb8ff */
[----:B------:R1:W-:Y:S02]  /*0ff0*/  STS [UR52+0x8], R2 ;  /* 0x00000802ff007988 */ /* 0x0003e40008000834 */
.L_x_42:
[----:B------:R-:W-:Y:S05]  /*1000*/  @P2 BRA `(.L_x_44) ;  /* 0x0000000000282947 */ /* 0x000fea0003800000 */
[----:B-1-3-5:R-:W1:Y:S02]  /*1010*/  LDS R2, [UR52+0x8] ;  /* 0x00000834ff027984 */ /* 0x02ae640008000800 */
[----:B-1----:R-:W-:-:S05]  /*1020*/  LOP3.LUT R2, R2, 0x1800, RZ, 0xb8, !PT ;  /* 0x0000180002027812 */ /* 0x002fca00078eb8ff */
[----:B------:R1:W-:Y:S02]  /*1030*/  STS [UR52+0x8], R2 ;  /* 0x00000802ff007988 */ /* 0x0003e40008000834 */
.L_x_43:
[----:B------:R-:W-:Y:S05]  /*1040*/  @P2 BREAK B4 ;  /* 0x0000000000042942 */ /* 0x000fea0003800000 */
[----:B------:R-:W-:Y:S05]  /*1050*/  @P2 BRA `(.L_x_45) ;  /* 0x0000000000242947 */ /* 0x000fea0003800000 */
[----:B-1-3-5:R-:W1:Y:S01]  /*1060*/  LDS R2, [UR52+0x8] ;  /* 0x00000834ff027984 */ /* 0x02ae620008000800 */
[----:B------:R-:W-:-:S05]  /*1070*/  IMAD.MOV.U32 R3, RZ, RZ, 0x6000 ;  /* 0x00006000ff037424 */ /* 0x000fca00078e00ff */
[----:B-1----:R-:W-:-:S04]  /*1080*/  LOP3.LUT R2, R2, 0x4000, R3, 0xd8, !PT ;  /* 0x0000400002027812 */ /* 0x002fc800078ed803 */
[----:B------:R-:W-:-:S05]  /*1090*/  LOP3.LUT R2, R2, 0x400000, RZ, 0xb8, !PT ;  /* 0x0040000002027812 */ /* 0x000fca00078eb8ff */
[----:B------:R1:W-:Y:S02]  /*10a0*/  STS [UR52+0x8], R2 ;  /* 0x00000802ff007988 */ /* 0x0003e40008000834 */
.L_x_44:
[----:B------:R-:W-:Y:S05]  /*10b0*/  BSYNC B4 ;  /* 0x0000000000047941 */ /* 0x000fea0003800000 */
.L_x_35:
[----:B-1-3-5:R-:W1:Y:S02]  /*10c0*/  @!P2 LDS R2, [UR52+0x8] ;  /* 0x00000834ff02a984 */ /* 0x02ae640008000800 */
[----:B-1----:R-:W-:-:S05]  /*10d0*/  @!P2 LOP3.LUT R2, R2, 0x8000, RZ, 0xb8, !PT ;  /* 0x000080000202a812 */ /* 0x002fca00078eb8ff */
[----:B------:R1:W-:Y:S02]  /*10e0*/  @!P2 STS [UR52+0x8], R2 ;  /* 0x00000802ff00a988 */ /* 0x0003e40008000834 */
.L_x_45:
[----:B------:R-:W-:Y:S05]  /*10f0*/  BSYNC B3 ;  /* 0x0000000000037941 */ /* 0x000fea0003800000 */
.L_x_34:
[----:B------:R-:W-:Y:S05]  /*1100*/  WARPSYNC.ALL ;  /* 0x0000000000007948 */ /* 0x000fea0003800000 */
[----:B------:R-:W-:Y:S01]  /*1110*/  UIADD3 UR6, UR6, 0x100, URZ ;  /* 0x0000010006067890 */ /* 0x000fe2000fffe03f */
[----:B------:R-:W-:Y:S02]  /*1120*/  ISETP.GE.AND P1, PT, R14, 0x1, PT ;  /* 0x000000010e00780c */ /* 0x000fe40003f26270 */
[----:B------:R-:W-:Y:S02]  /*1130*/  CS2R R120, SRZ ;  /* 0x0000000000787805 */ /* 0x000fe4000001ff00 */
[----:B------:R-:W-:Y:S01]  /*1140*/  CS2R R122, SRZ ;  /* 0x00000000007a7805 */ /* 0x000fe2000001ff00 */
[----:B------:R-:W-:Y:S01]  /*1150*/  UIADD3 UR4, UP0, UR6, UR8, URZ ;  /* 0x0000000806047290 */ /* 0x000fe2000ff1e03f */
[----:B------:R-:W-:-:S02]  /*1160*/  CS2R R124, SRZ ;  /* 0x00000000007c7805 */ /* 0x000fc4000001ff00 */
[----:B------:R-:W-:Y:S02]  /*1170*/  CS2R R126, SRZ ;  /* 0x00000000007e7805 */ /* 0x000fe4000001ff00 */
[----:B------:R-:W-:Y:S02]  /*1180*/  CS2R R128, SRZ ;  /* 0x0000000000807805 */ /* 0x000fe4000001ff00 */
[----:B------:R-:W-:Y:S02]  /*1190*/  CS2R R130, SRZ ;  /* 0x0000000000827805 */ /* 0x000fe4000001ff00 */
[----:B------:R-:W-:Y:S01]  /*11a0*/  CS2R R132, SRZ ;  /* 0x0000000000847805 */ /* 0x000fe2000001ff00 */
[----:B--2-4-:R-:W-:Y:S01]  /*11b0*/  IMAD.U32 R4, RZ, RZ, UR4 ;  /* 0x00000004ff047e24 */ /* 0x014fe2000f8e00ff */
[----:B------:R-:W-:Y:S01]  /*11c0*/  ULEA.HI.X.SX32 UR4, UR6, UR9, 0x1, UP0 ;  /* 0x0000000906047291 */ /* 0x000fe200080f0e3f */
[----:B------:R-:W-:Y:S02]  /*11d0*/  CS2R R134, SRZ ;  /* 0x0000000000867805 */ /* 0x000fe4000001ff00 */
[----:B------:R-:W-:-:S02]  /*11e0*/  CS2R R136, SRZ ;  /* 0x0000000000887805 */ /* 0x000fc4000001ff00 */
[----:B------:R-:W-:Y:S02]  /*11f0*/  CS2R R138, SRZ ;  /* 0x00000000008a7805 */ /* 0x000fe4000001ff00 */
[----:B------:R-:W-:Y:S02]  /*1200*/  CS2R R140, SRZ ;  /* 0x00000000008c7805 */ /* 0x000fe4000001ff00 */
[----:B------:R-:W-:Y:S01]  /*1210*/  CS2R R142, SRZ ;  /* 0x00000000008e7805 */ /* 0x000fe2000001ff00 */
[----:B-1----:R-:W-:Y:S01]  /*1220*/  IMAD.U32 R5, RZ, RZ, UR4 ;  /* 0x00000004ff057e24 */ /* 0x002fe2000f8e00ff */
[----:B------:R-:W-:Y:S02]  /*1230*/  CS2R R144, SRZ ;  /* 0x0000000000907805 */ /* 0x000fe4000001ff00 */
[----:B------:R-:W-:Y:S02]  /*1240*/  CS2R R146, SRZ ;  /* 0x0000000000927805 */ /* 0x000fe4000001ff00 */
[----:B------:R-:W-:-:S02]  /*1250*/  CS2R R148, SRZ ;  /* 0x0000000000947805 */ /* 0x000fc4000001ff00 */
[----:B------:R-:W-:Y:S02]  /*1260*/  CS2R R150, SRZ ;  /* 0x0000000000967805 */ /* 0x000fe4000001ff00 */
[----:B------:R-:W-:Y:S02]  /*1270*/  CS2R R88, SRZ ;  /* 0x0000000000587805 */ /* 0x000fe4000001ff00 */
[----:B------:R-:W-:Y:S02]  /*1280*/  CS2R R90, SRZ ;  /* 0x00000000005a7805 */ /* 0x000fe4000001ff00 */
        /* <DEDUP_REMOVED lines=31> */
[----:B------:R-:W-:Y:S01]  /*1480*/  CS2R R26, SRZ ;  /* 0x00000000001a7805 */ /* 0x000fe2000001ff00 */
[----:B------:R-:W-:Y:S01]  /*1490*/  IMAD.MOV.U32 R28, RZ, RZ, RZ ;  /* 0x000000ffff1c7224 */ /* 0x000fe200078e00ff */
[----:B------:R-:W-:Y:S06]  /*14a0*/  @P0 BRA `(.L_x_46) ;  /* 0x0000000000380947 */ /* 0x000fec0003800000 */
[----:B---3-5:R-:W1:Y:S01]  /*14b0*/  S2R R2, SR_LANEID ;  /* 0x0000000000027919 */ /* 0x028e620000000000 */
        /* <DEDUP_REMOVED lines=9> */
[----:B-1----:R1:W2:Y:S01]  /*1550*/  ATOMG.E.EXCH.STRONG.GPU PT, RZ, [R2], R11 ;  /* 0x0000000b02ff73a8 */ /* 0x0022a200041ee100 */
[----:B------:R-:W-:-:S11]  /*1560*/  DEPBAR {5,4,3,2,1,0} ;  /* 0x0000003f0000791a */ /* 0x000fd60000000000 */
[----:B------:R1:W-:Y:S01]  /*1570*/  UTMACCTL.IV [UR4] ;  /* 0x00000000040079b9 */ /* 0x0003e20008000000 */
[----:B------:R-:W-:Y:S01]  /*1580*/  NOP ;  /* 0x0000000000007918 */ /* 0x000fe20000000000 */
.L_x_46:
[----:B------:R-:W-:Y:S05]  /*1590*/  @P0 BRA `(.L_x_47) ;  /* 0x00000000000c0947 */ /* 0x000fea0003800000 */
[----:B------:R0:W-:Y:S01]  /*15a0*/  UTMACMDFLUSH ;  /* 0x00000000000079b7 */ /* 0x0001e20000000000 */
[----:B------:R-:W-:Y:S05]  /*15b0*/  @P0 BRA `(.L_x_47) ;  /* 0x0000000000040947 */ /* 0x000fea0003800000 */
[----:B------:R-:W-:-:S04]  /*15c0*/  DEPBAR.LE SB0, 0x0 ;  /* 0x000080000000791a */ /* 0x000fc80000000000 */
.L_x_47:
[----:B------:R-:W-:Y:S05]  /*15d0*/  WARPSYNC.ALL ;  /* 0x0000000000007948 */ /* 0x000fea0003800000 */
[----:B--2---:R-:W-:Y:S01]  /*15e0*/  BAR.SYNC.DEFER_BLOCKING 0x0 ;  /* 0x0000000000007b1d */ /* 0x004fe20000010000 */
[----:B------:R-:W-:Y:S01]  /*15f0*/  IMAD.MOV.U32 R29, RZ, RZ, RZ ;  /* 0x000000ffff1d7224 */ /* 0x000fe200078e00ff */
[----:B------:R-:W-:Y:S02]  /*1600*/  CS2R R30, SRZ ;  /* 0x00000000001e7805 */ /* 0x000fe4000001ff00 */
[----:B------:R-:W-:Y:S02]  /*1610*/  CS2R R32, SRZ ;  /* 0x0000000000207805 */ /* 0x000fe4000001ff00 */
[----:B------:R-:W-:-:S02]  /*1620*/  CS2R R34, SRZ ;  /* 0x0000000000227805 */ /* 0x000fc4000001ff00 */
[----:B------:R-:W-:Y:S01]  /*1630*/  CS2R R36, SRZ ;  /* 0x0000000000247805 */ /* 0x000fe2000001ff00 */
[----:B------:R-:W2:Y:S01]  /*1640*/  S2UR UR7, SR_CTAID.X ;  /* 0x00000000000779c3 */ /* 0x000ea20000002500 */
[----:B------:R-:W-:Y:S01]  /*1650*/  VOTEU.ALL UP0, P2 ;  /* 0x00000000003f7886 */ /* 0x000fe20001000000 */
[----:B-1----:R-:W-:Y:S01]  /*1660*/  UMOV UR4, 0x1 ;  /* 0x0000000100047882 */ /* 0x002fe20000000000 */
[----:B------:R-:W-:Y:S02]  /*1670*/  CS2R R38, SRZ ;  /* 0x0000000000267805 */ /* 0x000fe4000001ff00 */
[----:B------:R-:W-:Y:S02]  /*1680*/  CS2R R40, SRZ ;  /* 0x0000000000287805 */ /* 0x000fe4000001ff00 */
[----:B------:R-:W-:Y:S01]  /*1690*/  CS2R R42, SRZ ;  /* 0x00000000002a7805 */ /* 0x000fe2000001ff00 */
[----:B------:R-:W-:-:S04]  /*16a0*/  @!UP0 UIADD3 UR4, -UR4, 0x100000, URZ ;  /* 0x0010000004048890 */ /* 0x000fc8000fffe13f */
[----:B------:R-:W-:Y:S02]  /*16b0*/  @!UP0 USHF.L.U32 UR5, UR4, 0xb, URZ ;  /* 0x0000000b04058899 */ /* 0x000fe4000800063f */
[----:B------:R-:W-:Y:S01]  /*16c0*/  @!UP0 USHF.L.U32 UR4, UR4, 0x1, URZ ;  /* 0x0000000104048899 */ /* 0x000fe2000800063f */
[----:B------:R-:W-:Y:S01]  /*16d0*/  CS2R R44, SRZ ;  /* 0x00000000002c7805 */ /* 0x000fe2000001ff00 */
[----:B------:R-:W1:Y:S01]  /*16e0*/  S2UR UR6, SR_CTAID.Y ;  /* 0x00000000000679c3 */ /* 0x000e620000002600 */
[----:B------:R-:W-:Y:S01]  /*16f0*/  VOTEU.ALL UP0, P2 ;  /* 0x00000000003f7886 */ /* 0x000fe20001000000 */
[----:B------:R-:W-:Y:S02]  /*1700*/  CS2R R46, SRZ ;  /* 0x00000000002e7805 */ /* 0x000fe4000001ff00 */
[----:B------:R-:W-:Y:S02]  /*1710*/  CS2R R48, SRZ ;  /* 0x0000000000307805 */ /* 0x000fe4000001ff00 */
[----:B------:R-:W-:-:S02]  /*1720*/  CS2R R50, SRZ ;  /* 0x0000000000327805 */ /* 0x000fc4000001ff00 */
[----:B------:R-:W-:Y:S02]  /*1730*/  CS2R R52, SRZ ;  /* 0x0000000000347805 */ /* 0x000fe4000001ff00 */
[----:B------:R-:W-:Y:S01]  /*1740*/  CS2R R54, SRZ ;  /* 0x0000000000367805 */ /* 0x000fe2000001ff00 */
[----:B------:R-:W4:Y:S02]  /*1750*/  FENCE.VIEW.ASYNC.S ;  /* 0x00000000000073c6 */ /* 0x000f240000000000 */
[----:B----4-:R4:W3:Y:S01]  /*1760*/  @!UP0 SYNCS.EXCH.64 URZ, [UR52+0xa000], UR4 ;  /* 0x00a00004343f85b2 */ /* 0x0108e20008000100 */
[----:B--2---:R-:W-:Y:S02]  /*1770*/  USHF.L.U32 UR55, UR7, 0x8, URZ ;  /* 0x0000000807377899 */ /* 0x004fe4000800063f */
[----:B-1----:R-:W-:Y:S01]  /*1780*/  USHF.L.U32 UR59, UR6, 0x6, URZ ;  /* 0x00000006063b7899 */ /* 0x002fe2000800063f */
[----:B------:R-:W-:Y:S11]  /*1790*/  @!P1 BRA `(.L_x_48) ;  /* 0x0000000c00109947 */ /* 0x000ff60003800000 */
[----:B------:R-:W-:Y:S01]  /*17a0*/  USHF.R.U32.HI UR48, URZ, 0x4, UR52 ;  /* 0x000000043f307899 */ /* 0x000fe20008011634 */
[----:B------:R-:W-:Y:S01]  /*17b0*/  CS2R R120, SRZ ;  /* 0x0000000000787805 */ /* 0x000fe2000001ff00 */
[----:B------:R-:W-:Y:S01]  /*17c0*/  UIADD3 UR6, UR52, 0x8000, URZ ;  /* 0x0000800034067890 */ /* 0x000fe2000fffe03f */
[----:B------:R-:W-:Y:S01]  /*17d0*/  CS2R R122, SRZ ;  /* 0x00000000007a7805 */ /* 0x000fe2000001ff00 */
[----:B------:R-:W-:Y:S01]  /*17e0*/  USGXT.U32 UR48, UR48, 0xe ;  /* 0x0000000e3030789a */ /* 0x000fe20008000000 */
[----:B------:R-:W-:Y:S01]  /*17f0*/  CS2R R124, SRZ ;  /* 0x00000000007c7805 */ /* 0x000fe2000001ff00 */
[----:B----4-:R-:W-:Y:S01]  /*1800*/  UMOV UR4, URZ ;  /* 0x0000003f00047c82 */ /* 0x010fe20008000000 */
[----:B------:R-:W-:Y:S01]  /*1810*/  USHF.R.U32.HI UR6, URZ, 0x4, UR6 ;  /* 0x000000043f067899 */ /* 0x000fe20008011606 */
[----:B------:R-:W-:Y:S01]  /*1820*/  CS2R R126, SRZ ;  /* 0x00000000007e7805 */ /* 0x000fe2000001ff00 */
[----:B------:R-:W-:Y:S01]  /*1830*/  UIADD3 UR12, UP0, UR48, 0x2, URZ ;  /* 0x00000002300c7890 */ /* 0x000fe2000ff1e03f */
[----:B------:R-:W-:Y:S01]  /*1840*/  CS2R R128, SRZ ;  /* 0x0000000000807805 */ /* 0x000fe2000001ff00 */
[----:B------:R-:W-:Y:S01]  /*1850*/  USGXT.U32 UR50, UR6, 0xe ;  /* 0x0000000e0632789a */ /* 0x000fe20008000000 */
[----:B------:R-:W-:Y:S01]  /*1860*/  CS2R R130, SRZ ;  /* 0x0000000000827805 */ /* 0x000fe2000001ff00 */
[----:B------:R-:W-:Y:S01]  /*1870*/  UIADD3.X UR13, UR4, 0x40000040, URZ, UP0, !UPT ;  /* 0x40000040040d7890 */ /* 0x000fe200087fe43f */
[----:B------:R-:W-:Y:S01]  /*1880*/  CS2R R132, SRZ ;  /* 0x0000000000847805 */ /* 0x000fe2000001ff00 */
[----:B------:R-:W-:Y:S01]  /*1890*/  UIADD3 UR14, UP0, UR50, 0x2, URZ ;  /* 0x00000002320e7890 */ /* 0x000fe2000ff1e03f */
[----:B------:R-:W-:Y:S01]  /*18a0*/  CS2R R134, SRZ ;  /* 0x0000000000867805 */ /* 0x000fe2000001ff00 */
[----:B------:R-:W-:Y:S01]  /*18b0*/  UIADD3.64 UR10, UR12, 0x1fe, URZ ;  /* 0x000001fe0c0a7897 */ /* 0x000fe2000fffe03f */
[----:B------:R-:W-:Y:S01]  /*18c0*/  CS2R R136, SRZ ;  /* 0x0000000000887805 */ /* 0x000fe2000001ff00 */
[----:B------:R-:W-:Y:S01]  /*18d0*/  UIADD3.64 UR6, UR12, 0x200, URZ ;  /* 0x000002000c067897 */ /* 0x000fe2000fffe03f */
[----:B------:R-:W-:Y:S01]  /*18e0*/  CS2R R138, SRZ ;  /* 0x00000000008a7805 */ /* 0x000fe2000001ff00 */
[----:B------:R-:W-:Y:S01]  /*18f0*/  UMOV UR5, URZ ;  /* 0x0000003f00057c82 */ /* 0x000fe20008000000 */
[----:B------:R-:W-:Y:S01]  /*1900*/  CS2R R140, SRZ ;  /* 0x00000000008c7805 */ /* 0x000fe2000001ff00 */
[----:B---3-5:R-:W-:Y:S01]  /*1910*/  IMAD.U32 R2, RZ, RZ, UR10 ;  /* 0x0000000aff027e24 */ /* 0x028fe2000f8e00ff */
[----:B------:R-:W-:Y:S01]  /*1920*/  UIADD3.X UR15, UR5, 0x40000040, URZ, UP0, !UPT ;  /* 0x40000040050f7890 */ /* 0x000fe200087fe43f */
[----:B------:R-:W-:Y:S01]  /*1930*/  IMAD.U32 R3, RZ, RZ, UR11 ;  /* 0x0000000bff037e24 */ /* 0x000fe2000f8e00ff */
[----:B------:R-:W-:Y:S01]  /*1940*/  UIADD3.64 UR10, UR12, 0x202, URZ ;  /* 0x000002020c0a7897 */ /* 0x000fe2000fffe03f */
[----:B------:R-:W-:Y:S01]  /*1950*/  IMAD.U32 R2, RZ, RZ, UR6 ;  /* 0x00000006ff027e24 */ /* 0x000fe2000f8e00ff */
[----:B------:R-:W-:Y:S01]  /*1960*/  CS2R R142, SRZ ;  /* 0x00000000008e7805 */ /* 0x000fe2000001ff00 */
[----:B------:R-:W-:Y:S01]  /*1970*/  IMAD.U32 R3, RZ, RZ, UR7 ;  /* 0x00000007ff037e24 */ /* 0x000fe2000f8e00ff */
[----:B------:R-:W-:Y:S01]  /*1980*/  UIADD3.64 UR6, UR12, 0x204, URZ ;  /* 0x000002040c067897 */ /* 0x000fe2000fffe03f */
        /* <DEDUP_REMOVED lines=51> */
[----:B------:R-:W-:Y:S01]  /*1cc0*/  CS2R R54, SRZ ;  /* 0x0000000000367805 */ /* 0x000fe2000001ff00 */
[----:B------:R-:W-:Y:S01]  /*1cd0*/  IMAD.U32 R2, RZ, RZ, UR10 ;  /* 0x0000000aff027e24 */ /* 0x000fe2000f8e00ff */
[----:B------:R-:W-:Y:S01]  /*1ce0*/  UIADD3.64 UR8, UR12, 0x2, URZ ;  /* 0x000000020c087897 */ /* 0x000fe2000fffe03f */
[----:B------:R-:W-:Y:S01]  /*1cf0*/  IMAD.U32 R3, RZ, RZ, UR11 ;  /* 0x0000000bff037e24 */ /* 0x000fe2000f8e00ff */
[----:B------:R-:W-:Y:S01]  /*1d00*/  UIADD3.64 UR4, UR12, 0x4, URZ ;  /* 0x000000040c047897 */ /* 0x000fe2000fffe03f */
[----:B------:R-:W-:Y:S01]  /*1d10*/  IMAD.U32 R2, RZ, RZ, UR6 ;  /* 0x00000006ff027e24 */ /* 0x000fe2000f8e00ff */
[----:B------:R-:W-:Y:S01]  /*1d20*/  UIADD3.64 UR16, UR12, 0x3fe, URZ ;  /* 0x000003fe0c107897 */ /* 0x000fe2000fffe03f */
[----:B------:R-:W-:Y:S01]  /*1d30*/  IMAD.U32 R3, RZ, RZ, UR7 ;  /* 0x00000007ff037e24 */ /* 0x000fe2000f8e00ff */
[----:B------:R-:W-:-:S02]  /*1d40*/  UIADD3.64 UR20, UR12, 0x400, URZ ;  /* 0x000004000c147897 */ /* 0x000fc4000fffe03f */
[----:B------:R-:W-:Y:S02]  /*1d50*/  UIADD3.64 UR24, UR12, 0x402, URZ ;  /* 0x000004020c187897 */ /* 0x000fe4000fffe03f */
[----:B------:R-:W-:Y:S02]  /*1d60*/  UIADD3.64 UR28, UR12, 0x404, URZ ;  /* 0x000004040c1c7897 */ /* 0x000fe4000fffe03f */
[----:B------:R-:W-:Y:S02]  /*1d70*/  UIADD3.64 UR32, UR12, 0x5fe, URZ ;  /* 0x000005fe0c207897 */ /* 0x000fe4000fffe03f */
[----:B------:R-:W-:Y:S02]  /*1d80*/  UIADD3.64 UR36, UR12, 0x600, URZ ;  /* 0x000006000c247897 */ /* 0x000fe4000fffe03f */
[----:B------:R-:W-:Y:S02]  /*1d90*/  UIADD3.64 UR40, UR12, 0x602, URZ ;  /* 0x000006020c287897 */ /* 0x000fe4000fffe03f */
[----:B------:R-:W-:-:S02]  /*1da0*/  UIADD3.64 UR44, UR12, 0x604, URZ ;  /* 0x000006040c2c7897 */ /* 0x000fc4000fffe03f */
[----:B------:R-:W-:Y:S02]  /*1db0*/  UIADD3.64 UR10, UR14, 0x2, URZ ;  /* 0x000000020e0a7897 */ /* 0x000fe4000fffe03f */
[----:B------:R-:W-:Y:S01]  /*1dc0*/  UIADD3.64 UR6, UR14, 0x4, URZ ;  /* 0x000000040e067897 */ /* 0x000fe2000fffe03f */
[----:B------:R-:W-:Y:S01]  /*1dd0*/  UMOV UR54, URZ ;  /* 0x0000003f00367c82 */ /* 0x000fe20008000000 */
[----:B------:R-:W-:-:S10]  /*1de0*/  UMOV UR51, 0x40000040 ;  /* 0x4000004000337882 */ /* 0x000fd40000000000 */
.L_x_50:
[----:B------:R-:W-:Y:S01]  /*1df0*/  BAR.SYNC.DEFER_BLOCKING 0x0 ;  /* 0x0000000000007b1d */ /* 0x000fe20000010000 */
[----:B------:R-:W-:Y:S01]  /*1e00*/  @!P2 IMAD.MOV.U32 R2, RZ, RZ, 0xa000 ;  /* 0x0000a000ff02a424 */ /* 0x000fe200078e00ff */
[----:B------:R-:W-:Y:S02]  /*1e10*/  ELECT P0, URZ, PT ;  /* 0x00000000003f782f */ /* 0x000fe40003800000 */
[----:B------:R-:W-:Y:S02]  /*1e20*/  R2UR UR23, R10 ;  /* 0x000000000a1772ca */ /* 0x000fe400000e0000 */
[----:B------:R-:W-:Y:S02]  /*1e30*/  ELECT P1, URZ, PT ;  /* 0x00000000003f782f */ /* 0x000fe40003820000 */
[----:B------:R-:W-:Y:S01]  /*1e40*/  R2UR UR22, R9 ;  /* 0x00000000091672ca */ /* 0x000fe200000e0000 */
[----:B------:R-:W-:Y:S01]  /*1e50*/  UMOV UR58, UR54 ;  /* 0x00000036003a7c82 */ /* 0x000fe20008000000 */
[C---:B------:R-:W-:Y:S01]  /*1e60*/  ISETP.LT.U32.AND P0, PT, R7.reuse, 0x20, P0 ;  /* 0x000000200700780c */ /* 0x040fe20000701070 */
[----:B------:R-:W-:Y:S01]  /*1e70*/  UMOV UR49, 0x40000040 ;  /* 0x4000004000317882 */ /* 0x000fe20000000000 */
[----:B------:R-:W-:-:S11]  /*1e80*/  ISETP.LT.U32.AND P1, PT, R7, 0x20, P1 ;  /* 0x000000200700780c */ /* 0x000fd60000f21070 */
[----:B------:R-:W-:Y:S01]  /*1e90*/  VOTEU.ANY UP0, P0 ;  /* 0x00000000003f7886 */ /* 0x000fe20000000100 */
[----:B------:R-:W-:Y:S01]  /*1ea0*/  VOTEU.ANY UP2, P0 ;  /* 0x00000000003f7886 */ /* 0x000fe20000040100 */
[----:B------:R-:W-:Y:S01]  /*1eb0*/  VOTEU.ANY UP1, P1 ;  /* 0x00000000003f7886 */ /* 0x000fe20000820100 */
[----:B------:R-:W-:Y:S01]  /*1ec0*/  VOTEU.ANY UP3, P1 ;  /* 0x00000000003f7886 */ /* 0x000fe20000860100 */
[----:B------:R1:W-:Y:S01]  /*1ed0*/  @!P2 SYNCS.ARRIVE.TRANS64 RZ, [UR52+0xa000], R2 ;  /* 0x00a00002ffffa9a7 */ /* 0x0003e20008000034 */
[----:B------:R2:W-:Y:S06]  /*1ee0*/  MEMBAR.ALL.CTA ;  /* 0x0000000000007992 */ /* 0x0005ec0000008000 */
[----:B--2---:R-:W2:Y:S01]  /*1ef0*/  FENCE.VIEW.ASYNC.S ;  /* 0x00000000000073c6 */ /* 0x004ea20000000000 */
[----:B------:R-:W-:Y:S01]  /*1f00*/  @UP0 UIADD3 UR53, UR52, 0xa000, URZ ;  /* 0x0000a00034350890 */ /* 0x000fe2000fffe03f */
[----:B------:R-:W-:Y:S01]  /*1f10*/  @UP0 UMOV UR18, UR61 ;  /* 0x0000003d00120c82 */ /* 0x000fe20008000000 */
[----:B------:R-:W-:Y:S01]  /*1f20*/  @UP0 UMOV UR19, UR60 ;  /* 0x0000003c00130c82 */ /* 0x000fe20008000000 */
[----:B------:R-:W-:-:S02]  /*1f30*/  @UP1 UIADD3 UR56, UR52, 0x8000, URZ ;  /* 0x0000800034381890 */ /* 0x000fc4000fffe03f */
[----:B------:R-:W-:Y:S01]  /*1f40*/  @UP1 UIADD3 UR57, UR52, 0xa000, URZ ;  /* 0x0000a00034391890 */ /* 0x000fe2000fffe03f */
[----:B-1----:R-:W-:Y:S01]  /*1f50*/  SHF.L.U32 R2, R8, 0x1f, RZ ;  /* 0x0000001f08027819 */ /* 0x002fe200000006ff */
[----:B--2---:R-:W-:Y:S06]  /*1f60*/  BAR.SYNC.DEFER_BLOCKING 0x0 ;  /* 0x0000000000007b1d */ /* 0x004fec0000010000 */
[----:B------:R1:W-:Y:S02]  /*1f70*/  @UP2 UTMALDG.2D [UR52], [UR18] ;  /* 0x00000034120025b4 */ /* 0x0003e40008008000 */
[----:B-1----:R-:W-:Y:S01]  /*1f80*/  @UP1 UMOV UR18, UR22 ;  /* 0x0000001600121c82 */ /* 0x002fe20008000000 */
[----:B------:R-:W-:Y:S01]  /*1f90*/  @UP1 UMOV UR19, UR23 ;  /* 0x0000001700131c82 */ /* 0x000fe20008000000 */
[----:B------:R-:W-:Y:S06]  /*1fa0*/  BAR.SYNC.DEFER_BLOCKING 0x0 ;  /* 0x0000000000007b1d */ /* 0x000fec0000010000 */
[----:B------:R1:W-:Y:S02]  /*1fb0*/  @UP3 UTMALDG.2D [UR56], [UR18] ;  /* 0x00000038120035b4 */ /* 0x0003e40008008000 */
[----:B------:R-:W-:Y:S06]  /*1fc0*/  BAR.SYNC.DEFER_BLOCKING 0x0 ;  /* 0x0000000000007b1d */ /* 0x000fec0000010000 */
[----:B------:R-:W2:Y:S02]  /*1fd0*/  SYNCS.PHASECHK.TRANS64.TRYWAIT P0, [UR52+0xa000], R2 ;  /* 0x00a00002ff0075a7 */ /* 0x000ea40008000174 */
[----:B-12---:R-:W-:Y:S05]  /*1fe0*/  @!P0 BRA `(.L_x_49) ;  /* 0x0000000c006c8947 */ /* 0x006fea0003800000 */
.L_x_51:
[----:B------:R-:W-:Y:S02]  /*1ff0*/  WARPGROUP.DEPBAR.LE gsb0, 0x0 ;  /* 0x00008000000079c5 */ /* 0x000fe40000010000 */
[----:B------:R-:W-:Y:S01]  /*2000*/  WARPGROUP.ARRIVE ;  /* 0x00000000000079c5 */ /* 0x000fe20000000000 */
[----:B------:R-:W-:Y:S01]  /*2010*/  MOV R12, UR52 ;  /* 0x00000034000c7c02 */ /* 0x000fe20008000f00 */
[----:B------:R-:W-:Y:S01]  /*2020*/  UIADD3.64 UR52, UR12, 0x1fe, URZ ;  /* 0x000001fe0c347897 */ /* 0x000fe2000fffe03f */
[----:B------:R-:W-:Y:S01]  /*2030*/  MOV R6, UR55 ;  /* 0x0000003700067c02 */ /* 0x000fe20008000f00 */
[----:B------:R-:W-:Y:S01]  /*2040*/  UMOV UR55, UR51 ;  /* 0x0000003300377c82 */ /* 0x000fe20008000000 */
[----:B------:R-:W-:Y:S01]  /*2050*/  MOV R11, UR54 ;  /* 0x00000036000b7c02 */ /* 0x000fe20008000f00 */
[----:B------:R-:W-:Y:S01]  /*2060*/  QGMMA.64x64x32.F32.E4M3.E4M3 R120, gdesc[UR48], R120 ;  /* 0x00e00000307879f3 */ /* 0x000fe20008700878 */
[----:B------:R-:W-:Y:S01]  /*2070*/  UMOV UR54, UR50 ;  /* 0x0000003200367c82 */ /* 0x000fe20008000000 */
[----:B------:R-:W-:Y:S01]  /*2080*/  MOV R2, UR45 ;  /* 0x0000002d00027c02 */ /* 0x000fe20008000f00 */
[----:B------:R-:W-:Y:S01]  /*2090*/  UMOV UR46, UR14 ;  /* 0x0000000e002e7c82 */ /* 0x000fe20008000000 */
[----:B------:R-:W-:Y:S01]  /*20a0*/  MOV R3, UR44 ;  /* 0x0000002c00037c02 */ /* 0x000fe20008000f00 */
[----:B------:R-:W-:Y:S01]  /*20b0*/  UIADD3.64 UR44, UR12, 0x200, URZ ;  /* 0x000002000c2c7897 */ /* 0x000fe2000fffe03f */
[----:B------:R-:W-:Y:S01]  /*20c0*/  MOV R13, UR59 ;  /* 0x0000003b000d7c02 */ /* 0x000fe20008000f00 */
[----:B------:R-:W-:Y:S01]  /*20d0*/  UMOV UR47, UR15 ;  /* 0x0000000f002f7c82 */ /* 0x000fe20008000000 */
[----:B------:R-:W-:Y:S01]  /*20e0*/  UIADD3.64 UR56, UR12, 0x204, URZ ;  /* 0x000002040c387897 */ /* 0x000fe2000fffe03f */
[----:B------:R-:W-:Y:S01]  /*20f0*/  LOP3.LUT R8, R8, 0x1, RZ, 0x3c, !PT ;  /* 0x0000000108087812 */ /* 0x000fe200078e3cff */
[----:B------:R-:W-:Y:S01]  /*2100*/  UMOV UR58, UR6 ;  /* 0x00000006003a7c82 */ /* 0x000fe20008000000 */
        /* <DEDUP_REMOVED lines=15> */
[----:B------:R-:W-:Y:S04]  /*2200*/  QGMMA.64x64x32.F32.E4M3.E4M3 R120, gdesc[UR12], R120 ;  /* 0x00e000000c7879f3 */ /* 0x000fe80008700878 */
[----:B------:R-:W-:Y:S04]  /*2210*/  QGMMA.64x64x32.F32.E4M3.E4M3 R120, gdesc[UR8], R120 ;  /* 0x00e00000087879f3 */ /* 0x000fe80008700878 */
[----:B------:R-:W-:Y:S04]  /*2220*/  QGMMA.64x64x32.F32.E4M3.E4M3 R120, gdesc[UR4], R120 ;  /* 0x00e00000047879f3 */ /* 0x000fe80008700878 */
[----:B------:R-:W-:Y:S01]  /*2230*/  QGMMA.64x64x32.F32.E4M3.E4M3 R88, gdesc[UR52], R88 ;  /* 0x00e00000345879f3 */ /* 0x000fe20008700858 */
[----:B------:R-:W-:Y:S01]  /*2240*/  UIADD3.64 UR52, UR12, 0x202, URZ ;  /* 0x000002020c347897 */ /* 0x000fe2000fffe03f */
[----:B------:R-:W-:Y:S01]  /*2250*/  UMOV UR54, UR10 ;  /* 0x0000000a00367c82 */ /* 0x000fe20008000000 */
[----:B------:R-:W-:Y:S01]  /*2260*/  UMOV UR55, UR11 ;  /* 0x0000000b00377c82 */ /* 0x000fe20008000000 */
[----:B------:R-:W-:Y:S01]  /*2270*/  QGMMA.64x64x32.F32.E4M3.E4M3 R88, gdesc[UR44], R88 ;  /* 0x00e000002c5879f3 */ /* 0x000fe20008700858 */
[----:B------:R-:W-:Y:S01]  /*2280*/  R2UR UR45, R2 ;  /* 0x00000000022d72ca */ /* 0x000fe200000e0000 */
[----:B------:R-:W-:Y:S01]  /*2290*/  UMOV UR46, UR6 ;  /* 0x00000006002e7c82 */ /* 0x000fe20008000000 */
[----:B------:R-:W1:Y:S01]  /*22a0*/  LDC R2, c[0x0][0x230] ;  /* 0x00008c00ff027b82 */ /* 0x000e620000000800 */
[----:B------:R-:W-:Y:S01]  /*22b0*/  R2UR UR44, R3 ;  /* 0x00000000032c72ca */ /* 0x000fe200000e0000 */
[----:B------:R-:W-:Y:S01]  /*22c0*/  UMOV UR47, UR7 ;  /* 0x00000007002f7c82 */ /* 0x000fe20008000000 */
[----:B------:R-:W-:Y:S01]  /*22d0*/  QGMMA.64x64x32.F32.E4M3.E4M3 R88, gdesc[UR52], R88 ;  /* 0x00e00000345879f3 */ /* 0x000fe20008700858 */
[----:B------:R-:W-:-:S02]  /*22e0*/  R2UR UR54, R11 ;  /* 0x000000000b3672ca */ /* 0x000fc400000e0000 */
[----:B------:R-:W-:Y:S02]  /*22f0*/  R2UR UR55, R6 ;  /* 0x00000000063772ca */ /* 0x000fe400000e0000 */
[----:B------:R-:W-:-:S09]  /*2300*/  R2UR UR52, R12 ;  /* 0x000000000c3472ca */ /* 0x000fd200000e0000 */
[----:B------:R-:W-:-:S06]  /*2310*/  UIADD3 UR54, UR54, 0x80, URZ ;  /* 0x0000008036367890 */ /* 0x000fcc000fffe03f */
[----:B-1----:R-:W-:Y:S01]  /*2320*/  ISETP.LE.AND P0, PT, R2, UR54, PT ;  /* 0x0000003602007c0c */ /* 0x002fe2000bf03270 */
[----:B------:R-:W-:Y:S01]  /*2330*/  QGMMA.64x64x32.F32.E4M3.E4M3 R88, gdesc[UR56], R88 ;  /* 0x00e00000385879f3 */ /* 0x000fe20008700858 */
[----:B------:R-:W-:-:S03]  /*2340*/  R2UR UR59, R13 ;  /* 0x000000000d3b72ca */ /* 0x000fc600000e0000 */
[----:B------:R-:W-:Y:S04]  /*2350*/  QGMMA.64x64x32.F32.E4M3.E4M3 R56, gdesc[UR16], R56 ;  /* 0x00e00000103879f3 */ /* 0x000fe80008700838 */
[----:B------:R-:W-:Y:S04]  /*2360*/  QGMMA.64x64x32.F32.E4M3.E4M3 R56, gdesc[UR20], R56 ;  /* 0x00e00000143879f3 */ /* 0x000fe80008700838 */
[----:B------:R-:W-:Y:S04]  /*2370*/  QGMMA.64x64x32.F32.E4M3.E4M3 R56, gdesc[UR24], R56 ;  /* 0x00e00000183879f3 */ /* 0x000fe80008700838 */
[----:B------:R-:W-:Y:S04]  /*2380*/  QGMMA.64x64x32.F32.E4M3.E4M3 R56, gdesc[UR28], R56 ;  /* 0x00e000001c3879f3 */ /* 0x000fe80008700838 */
[----:B------:R-:W-:Y:S04]  /*2390*/  QGMMA.64x64x32.F32.E4M3.E4M3 R24, gdesc[UR32], R24 ;  /* 0x00e00000201879f3 */ /* 0x000fe80008700818 */
[----:B------:R-:W-:Y:S04]  /*23a0*/  QGMMA.64x64x32.F32.E4M3.E4M3 R24, gdesc[UR36], R24 ;  /* 0x00e00000241879f3 */ /* 0x000fe80008700818 */
[----:B------:R-:W-:Y:S04]  /*23b0*/  QGMMA.64x64x32.F32.E4M3.E4M3 R24, gdesc[UR40], R24 ;  /* 0x00e00000281879f3 */ /* 0x000fe80008700818 */
[----:B------:R-:W-:Y:S01]  /*23c0*/  QGMMA.64x64x32.F32.E4M3.E4M3 R24, gdesc[UR44], R24, gsb0 ;  /* 0x00e000002c1879f3 */ /* 0x000fe20008000818 */
[----:B------:R-:W-:Y:S05]  /*23d0*/  @!P0 BRA `(.L_x_50) ;  /* 0xfffffff800848947 */ /* 0x000fea000383ffff */
.L_x_48:
[----:B------:R-:W-:Y:S02]  /*23e0*/  WARPGROUP.DEPBAR.LE gsb0, 0x0 ;  /* 0x00008000000079c5 */ /* 0x000fe40000010000 */
[----:B---3--:R-:W-:Y:S01]  /*23f0*/  BAR.SYNC.DEFER_BLOCKING 0x0 ;  /* 0x0000000000007b1d */ /* 0x008fe20000010000 */
[C---:B-----5:R-:W-:Y:S01]  /*2400*/  IMAD.SHL.U32 R2, R0.reuse, 0x20, RZ ;  /* 0x0000002000027824 */ /* 0x060fe200078e00ff */
[----:B------:R-:W-:Y:S01]  /*2410*/  ELECT P0, URZ, PT ;  /* 0x00000000003f782f */ /* 0x000fe20003800000 */
[----:B------:R-:W-:Y:S01]  /*2420*/  IMAD.SHL.U32 R3, R0, 0x10, RZ ;  /* 0x0000001000037824 */ /* 0x000fe200078e00ff */
[----:B------:R-:W-:Y:S02]  /*2430*/  F2FP.SATFINITE.E4M3.F32.PACK_AB_MERGE_C R120, R121, R120, RZ ;  /* 0x000000787978723e */ /* 0x000fe400048070ff */
[----:B------:R-:W-:Y:S01]  /*2440*/  LOP3.LUT R2, R2, 0xc00, RZ, 0xc0, !PT ;  /* 0x00000c0002027812 */ /* 0x000fe200078ec0ff */
[----:B------:R-:W-:Y:S01]  /*2450*/  UMOV UR53, UR59 ;  /* 0x0000003b00357c82 */ /* 0x000fe20008000000 */
[----:B------:R-:W-:Y:S01]  /*2460*/  F2FP.SATFINITE.E4M3.F32.PACK_AB_MERGE_C R122, R123, R122, RZ ;  /* 0x0000007a7b7a723e */ /* 0x000fe200048070ff */
[----:B------:R-:W-:Y:S01]  /*2470*/  UMOV UR54, UR55 ;  /* 0x0000003700367c82 */ /* 0x000fe20008000000 */
[----:B------:R-:W-:Y:S01]  /*2480*/  LOP3.LUT R3, R2, 0x1c0, R3, 0xf8, !PT ;  /* 0x000001c002037812 */ /* 0x000fe200078ef803 */
[----:B------:R-:W-:Y:S01]  /*2490*/  IMAD.SHL.U32 R2, R0, 0x2, RZ ;  /* 0x0000000200027824 */ /* 0x000fe200078e00ff */
[----:B------:R-:W-:-:S02]  /*24a0*/  F2FP.SATFINITE.E4M3.F32.PACK_AB_MERGE_C R124, R125, R124, RZ ;  /* 0x0000007c7d7c723e */ /* 0x000fc400048070ff */
[----:B------:R-:W-:Y:S02]  /*24b0*/  F2FP.SATFINITE.E4M3.F32.PACK_AB_MERGE_C R126, R127, R126, RZ ;  /* 0x0000007e7f7e723e */ /* 0x000fe400048070ff */
[----:B------:R-:W-:Y:S02]  /*24c0*/  F2FP.SATFINITE.E4M3.F32.PACK_AB_MERGE_C R88, R89, R88, RZ ;  /* 0x000000585958723e */ /* 0x000fe400048070ff */
[----:B------:R-:W-:Y:S02]  /*24d0*/  F2FP.SATFINITE.E4M3.F32.PACK_AB_MERGE_C R90, R91, R90, RZ ;  /* 0x0000005a5b5a723e */ /* 0x000fe400048070ff */
[----:B------:R-:W-:Y:S02]  /*24e0*/  F2FP.SATFINITE.E4M3.F32.PACK_AB_MERGE_C R92, R93, R92, RZ ;  /* 0x0000005c5d5c723e */ /* 0x000fe400048070ff */
[----:B------:R-:W-:Y:S02]  /*24f0*/  F2FP.SATFINITE.E4M3.F32.PACK_AB_MERGE_C R94, R95, R94, RZ ;  /* 0x0000005e5f5e723e */ /* 0x000fe400048070ff */
[----:B------:R-:W-:Y:S01]  /*2500*/  F2FP.SATFINITE.E4M3.F32.PACK_AB_MERGE_C R56, R57, R56, RZ ;  /* 0x000000383938723e */ /* 0x000fe200048070ff */
[----:B------:R-:W1:Y:S01]  /*2510*/  @!P2 SYNCS.CCTL.IV [UR52+0xa000] ;  /* 0x00a00000ff00a9b1 */ /* 0x000e620008000034 */
[----:B------:R-:W-:-:S02]  /*2520*/  F2FP.SATFINITE.E4M3.F32.PACK_AB_MERGE_C R58, R59, R58, RZ ;  /* 0x0000003a3b3a723e */ /* 0x000fc400048070ff */
[----:B------:R-:W-:Y:S02]  /*2530*/  F2FP.SATFINITE.E4M3.F32.PACK_AB_MERGE_C R60, R61, R60, RZ ;  /* 0x0000003c3d3c723e */ /* 0x000fe400048070ff */
[----:B------:R-:W-:Y:S02]  /*2540*/  F2FP.SATFINITE.E4M3.F32.PACK_AB_MERGE_C R62, R63, R62, RZ ;  /* 0x0000003e3f3e723e */ /* 0x000fe400048070ff */
[----:B------:R-:W-:Y:S02]  /*2550*/  F2FP.SATFINITE.E4M3.F32.PACK_AB_MERGE_C R24, R25, R24, RZ ;  /* 0x000000181918723e */ /* 0x000fe400048070ff */
[----:B------:R-:W-:Y:S02]  /*2560*/  F2FP.SATFINITE.E4M3.F32.PACK_AB_MERGE_C R26, R27, R26, RZ ;  /* 0x0000001a1b1a723e */ /* 0x000fe400048070ff */
[----:B------:R-:W-:Y:S02]  /*2570*/  F2FP.SATFINITE.E4M3.F32.PACK_AB_MERGE_C R28, R29, R28, RZ ;  /* 0x0000001c1d1c723e */ /* 0x000fe400048070ff */
[----:B------:R-:W-:-:S02]  /*2580*/  F2FP.SATFINITE.E4M3.F32.PACK_AB_MERGE_C R30, R31, R30, RZ ;  /* 0x0000001e1f1e723e */ /* 0x000fc400048070ff */
[----:B------:R-:W-:Y:S02]  /*2590*/  LOP3.LUT R3, R3, 0x36, R2, 0xf8, !PT ;  /* 0x0000003603037812 */ /* 0x000fe400078ef802 */
[----:B------:R-:W-:Y:S02]  /*25a0*/  ISETP.LT.U32.AND P0, PT, R7, 0x20, P0 ;  /* 0x000000200700780c */ /* 0x000fe40000701070 */
[----:B------:R-:W-:Y:S01]  /*25b0*/  F2FP.SATFINITE.E4M3.F32.PACK_AB_MERGE_C R128, R129, R128, RZ ;  /* 0x000000808180723e */ /* 0x000fe200048070ff */
[----:B-1----:R-:W-:Y:S01]  /*25c0*/  STS.U16 [R3+UR52], R120 ;  /* 0x0000007803007988 */ /* 0x002fe20008000434 */
[----:B------:R-:W-:Y:S02]  /*25d0*/  F2FP.SATFINITE.E4M3.F32.PACK_AB_MERGE_C R130, R131, R130, RZ ;  /* 0x000000828382723e */ /* 0x000fe400048070ff */
[----:B------:R-:W-:Y:S01]  /*25e0*/  F2FP.SATFINITE.E4M3.F32.PACK_AB_MERGE_C R132, R133, R132, RZ ;  /* 0x000000848584723e */ /* 0x000fe200048070ff */
[----:B------:R-:W-:Y:S01]  /*25f0*/  STS.U16 [R3+UR52+0x200], R122 ;  /* 0x0002007a03007988 */ /* 0x000fe20008000434 */
[----:B------:R-:W-:-:S02]  /*2600*/  F2FP.SATFINITE.E4M3.F32.PACK_AB_MERGE_C R134, R135, R134, RZ ;  /* 0x000000868786723e */ /* 0x000fc400048070ff */
[----:B------:R-:W-:Y:S01]  /*2610*/  F2FP.SATFINITE.E4M3.F32.PACK_AB_MERGE_C R96, R97, R96, RZ ;  /* 0x000000606160723e */ /* 0x000fe200048070ff */
[----:B------:R-:W-:Y:S01]  /*2620*/  STS.U16 [R3+UR52+0x8], R124 ;  /* 0x0000087c03007988 */ /* 0x000fe20008000434 */
[----:B------:R-:W-:Y:S01]  /*2630*/  F2FP.SATFINITE.E4M3.F32.PACK_AB_MERGE_C R98, R99, R98, RZ ;  /* 0x000000626362723e */ /* 0x000fe200048070ff */
[----:B------:R-:W-:Y:S01]  /*2640*/  VOTEU.ANY UP1, P0 ;  /* 0x00000000003f7886 */ /* 0x000fe20000020100 */
[----:B------:R-:W-:Y:S01]  /*2650*/  F2FP.SATFINITE.E4M3.F32.PACK_AB_MERGE_C R100, R101, R100, RZ ;  /* 0x000000646564723e */ /* 0x000fe200048070ff */
[----:B------:R-:W-:Y:S01]  /*2660*/  STS.U16 [R3+UR52+0x208], R126 ;  /* 0x0002087e03007988 */ /* 0x000fe20008000434 */
[----:B------:R-:W-:Y:S01]  /*2670*/  F2FP.SATFINITE.E4M3.F32.PACK_AB_MERGE_C R102, R103, R102, RZ ;  /* 0x000000666766723e */ /* 0x000fe200048070ff */
[----:B------:R-:W-:Y:S01]  /*2680*/  VOTEU.ANY UP0, P0 ;  /* 0x00000000003f7886 */ /* 0x000fe20000000100 */
[----:B------:R-:W-:Y:S01]  /*2690*/  F2FP.SATFINITE.E4M3.F32.PACK_AB_MERGE_C R64, R65, R64, RZ ;  /* 0x000000404140723e */ /* 0x000fe200048070ff */
[----:B------:R-:W-:Y:S01]  /*26a0*/  STS.U16 [R3+UR52+0x1000], R88 ;  /* 0x0010005803007988 */ /* 0x000fe20008000434 */
[----:B------:R-:W-:-:S02]  /*26b0*/  F2FP.SATFINITE.E4M3.F32.PACK_AB_MERGE_C R66, R67, R66, RZ ;  /* 0x000000424342723e */ /* 0x000fc400048070ff */
[----:B------:R-:W-:Y:S01]  /*26c0*/  F2FP.SATFINITE.E4M3.F32.PACK_AB_MERGE_C R68, R69, R68, RZ ;  /* 0x000000444544723e */ /* 0x000fe200048070ff */
[----:B------:R-:W-:Y:S01]  /*26d0*/  STS.U16 [R3+UR52+0x1200], R90 ;  /* 0x0012005a03007988 */ /* 0x000fe20008000434 */
[----:B------:R-:W-:Y:S02]  /*26e0*/  F2FP.SATFINITE.E4M3.F32.PACK_AB_MERGE_C R70, R71, R70, RZ ;  /* 0x000000464746723e */ /* 0x000fe400048070ff */
[----:B------:R-:W-:Y:S01]  /*26f0*/  F2FP.SATFINITE.E4M3.F32.PACK_AB_MERGE_C R32, R33, R32, RZ ;  /* 0x000000202120723e */ /* 0x000fe200048070ff */
[----:B------:R-:W-:Y:S01]  /*2700*/  STS.U16 [R3+UR52+0x1008], R92 ;  /* 0x0010085c03007988 */ /* 0x000fe20008000434 */
[----:B------:R-:W-:Y:S02]  /*2710*/  F2FP.SATFINITE.E4M3.F32.PACK_AB_MERGE_C R34, R35, R34, RZ ;  /* 0x000000222322723e */ /* 0x000fe400048070ff */
[----:B------:R-:W-:Y:S01]  /*2720*/  F2FP.SATFINITE.E4M3.F32.PACK_AB_MERGE_C R36, R37, R36, RZ ;  /* 0x000000242524723e */ /* 0x000fe200048070ff */
[----:B------:R-:W-:Y:S01]  /*2730*/  STS.U16 [R3+UR52+0x1208], R94 ;  /* 0x0012085e03007988 */ /* 0x000fe20008000434 */
[----:B------:R-:W-:-:S02]  /*2740*/  F2FP.SATFINITE.E4M3.F32.PACK_AB_MERGE_C R38, R39, R38, RZ ;  /* 0x000000262726723e */ /* 0x000fc400048070ff */
[----:B------:R-:W-:Y:S01]  /*2750*/  LOP3.LUT R7, R3, 0x10, RZ, 0x3c, !PT ;  /* 0x0000001003077812 */ /* 0x000fe200078e3cff */
        /* <DEDUP_REMOVED lines=21> */
[----:B------:R1:W-:Y:S01]  /*28b0*/  STS.U16 [R3+UR52+0x3208], R30 ;  /* 0x0032081e03007988 */ /* 0x0003e20008000434 */
[----:B------:R-:W-:Y:S02]  /*28c0*/  F2FP.SATFINITE.E4M3.F32.PACK_AB_MERGE_C R44, R45, R44, RZ ;  /* 0x0000002c2d2c723e */ /* 0x000fe400048070ff */
[----:B------:R-:W-:Y:S01]  /*28d0*/  F2FP.SATFINITE.E4M3.F32.PACK_AB_MERGE_C R46, R47, R46, RZ ;  /* 0x0000002e2f2e723e */ /* 0x000fe200048070ff */
[----:B------:R-:W-:Y:S01]  /*28e0*/  STS.U16 [R7+UR52], R128 ;  /* 0x0000008007007988 */ /* 0x000fe20008000434 */
[----:B------:R-:W-:-:S02]  /*28f0*/  LOP3.LUT R11, R3, 0x20, RZ, 0x3c, !PT ;  /* 0x00000020030b7812 */ /* 0x000fc400078e3cff */
        /* <DEDUP_REMOVED lines=24> */
[----:B-1----:R-:W-:Y:S01]  /*2a80*/  LOP3.LUT R3, R3, 0x30, RZ, 0x3c, !PT ;  /* 0x0000003003037812 */ /* 0x002fe200078e3cff */
[----:B------:R-:W-:Y:S01]  /*2a90*/  STS.U16 [R7+UR52+0x2200], R66 ;  /* 0x0022004207007988 */ /* 0x000fe20008000434 */
[----:B----4-:R-:W-:-:S02]  /*2aa0*/  R2UR UR5, R5 ;  /* 0x00000000050572ca */ /* 0x010fc400000e0000 */
[----:B------:R-:W-:Y:S01]  /*2ab0*/  R2UR UR4, R4 ;  /* 0x00000000040472ca */ /* 0x000fe200000e0000 */
[----:B------:R-:W-:Y:S04]  /*2ac0*/  STS.U16 [R7+UR52+0x2008], R68 ;  /* 0x0020084407007988 */ /* 0x000fe80008000434 */
[----:B------:R-:W-:Y:S04]  /*2ad0*/  STS.U16 [R7+UR52+0x2208], R70 ;  /* 0x0022084607007988 */ /* 0x000fe80008000434 */
[----:B------:R-:W-:Y:S04]  /*2ae0*/  STS.U16 [R7+UR52+0x3000], R32 ;  /* 0x0030002007007988 */ /* 0x000fe80008000434 */
[----:B------:R-:W-:Y:S04]  /*2af0*/  STS.U16 [R7+UR52+0x3200], R34 ;  /* 0x0032002207007988 */ /* 0x000fe80008000434 */
[----:B------:R-:W-:Y:S04]  /*2b00*/  STS.U16 [R7+UR52+0x3008], R36 ;  /* 0x0030082407007988 */ /* 0x000fe80008000434 */
[----:B------:R-:W-:Y:S04]  /*2b10*/  STS.U16 [R7+UR52+0x3208], R38 ;  /* 0x0032082607007988 */ /* 0x000fe80008000434 */
[----:B------:R-:W-:Y:S04]  /*2b20*/  STS.U16 [R11+UR52], R136 ;  /* 0x000000880b007988 */ /* 0x000fe80008000434 */
[----:B------:R-:W-:Y:S04]  /*2b30*/  STS.U16 [R11+UR52+0x200], R138 ;  /* 0x0002008a0b007988 */ /* 0x000fe80008000434 */
        /* <DEDUP_REMOVED lines=29> */
[----:B------:R-:W-:Y:S01]  /*2d10*/  STS.U16 [R3+UR52+0x3208], R54 ;  /* 0x0032083603007988 */ /* 0x000fe20008000434 */
[----:B------:R1:W-:Y:S06]  /*2d20*/  MEMBAR.ALL.CTA ;  /* 0x0000000000007992 */ /* 0x0003ec0000008000 */
[----:B-1----:R-:W1:Y:S02]  /*2d30*/  FENCE.VIEW.ASYNC.S ;  /* 0x00000000000073c6 */ /* 0x002e640000000000 */
[----:B-1----:R-:W-:Y:S06]  /*2d40*/  BAR.SYNC.DEFER_BLOCKING 0x0 ;  /* 0x0000000000007b1d */ /* 0x002fec0000010000 */
[----:B------:R1:W-:Y:S01]  /*2d50*/  @UP1 UTMASTG.2D [UR52], [UR4] ;  /* 0x00000034040013b5 */ /* 0x0003e20008008000 */
[----:B------:R0:W-:Y:S01]  /*2d60*/  UTMACMDFLUSH ;  /* 0x00000000000079b7 */ /* 0x0001e20000000000 */
[----:B------:R-:W-:-:S04]  /*2d70*/  DEPBAR.LE SB0, 0x0 ;  /* 0x000080000000791a */ /* 0x000fc80000000000 */
[----:B------:R-:W-:Y:S06]  /*2d80*/  BAR.SYNC.DEFER_BLOCKING 0x0 ;  /* 0x0000000000007b1d */ /* 0x000fec0000010000 */
[----:B-1----:R-:W-:Y:S05]  /*2d90*/  EXIT ;  /* 0x000000000000794d */ /* 0x002fea0003800000 */
.L_x_49:
[----:B------:R-:W1:Y:S02]  /*2da0*/  SYNCS.PHASECHK.TRANS64.TRYWAIT P0, [UR52+0xa000], R2 ;  /* 0x00a00002ff0075a7 */ /* 0x000e640008000174 */
[----:B-1----:R-:W-:Y:S05]  /*2db0*/  @!P0 BRA `(.L_x_49) ;  /* 0xfffffffc00f88947 */ /* 0x002fea000383ffff */
[----:B------:R-:W-:Y:S05]  /*2dc0*/  BRA `(.L_x_51) ;  /* 0xfffffff000887947 */ /* 0x000fea000383ffff */
.L_x_52:
[----:B------:R-:W-:-:S00]  /*2dd0*/  BRA `(.L_x_52) ;  /* 0xfffffffc00fc7947 */ /* 0x000fc0000383ffff */
[----:B------:R-:W-:-:S00]  /*2de0*/  NOP ;  /* 0x0000000000007918 */ /* 0x000fc00000000000 */
        /* <DEDUP_REMOVED lines=9> */
.L_x_53:


//--------------------- .nv.shared.gluon_wgmma    --------------------------
	.section	.nv.shared.gluon_wgmma,"aw",@nobits
	.sectionflags	@""
	.align	16
	.zero		1024


//--------------------- .nv.shared.reserved.0     --------------------------
	.section	.nv.shared.reserved.0,"aw",@nobits
	.weak		__nv_reservedSMEM_offset_0_alias
	.size		__nv_reservedSMEM_offset_0_alias, 0, 0
	.other		__nv_reservedSMEM_offset_0_alias,@"STO_CUDA_RESERVED_SHARED STV_DEFAULT"
__nv_reservedSMEM_offset_0_alias:
	.zero		0


//--------------------- .nv.constant0.gluon_wgmma --------------------------
	.section	.nv.constant0.gluon_wgmma,"a",@progbits
	.sectionflags	@""
	.align	4
.nv.constant0.gluon_wgmma:
	.zero		608


//--------------------- SYMBOLS --------------------------

	.type		.nv.reservedSmem.offset0,@object
	.size		.nv.reservedSmem.offset0,0x4
